// auto-generated by cutlass_sweep.gemm — config: {"arch": "sm_90", "cluster_m": 2, "cluster_n": 1, "dtype": "bf16", "dtype_b": "bf16", "layout": "nt", "stages": 0, "tile_k": 16, "tile_m": 128, "tile_n": 80}
#include "cutlass/cutlass.h"
#include "cutlass/gemm/collective/collective_builder.hpp"
#include "cutlass/gemm/device/gemm_universal_adapter.h"
#include "cutlass/gemm/kernel/gemm_universal.hpp"
#include "cutlass/epilogue/collective/collective_builder.hpp"

using ElemA = cutlass::bfloat16_t;
using ElemB = cutlass::bfloat16_t;
using ElemCD = cutlass::bfloat16_t;
using Acc  = float;
using TileShape    = cute::Shape<cute::_128, cute::_80, cute::_16>;
using ClusterShape = cute::Shape<cute::_2, cute::_1, cute::_1>;

using CollectiveEpilogue = typename cutlass::epilogue::collective::CollectiveBuilder<
    cutlass::arch::Sm90, cutlass::arch::OpClassTensorOp,
    TileShape, ClusterShape,
    cutlass::epilogue::collective::EpilogueTileAuto,
    Acc, Acc,
    ElemCD, cutlass::layout::RowMajor, 128 / cutlass::sizeof_bits<ElemCD>::value,
    ElemCD, cutlass::layout::RowMajor, 128 / cutlass::sizeof_bits<ElemCD>::value,
    cutlass::epilogue::collective::EpilogueScheduleAuto
  >::CollectiveOp;

using CollectiveMainloop = typename cutlass::gemm::collective::CollectiveBuilder<
    cutlass::arch::Sm90, cutlass::arch::OpClassTensorOp,
    ElemA, cutlass::layout::RowMajor, 128 / cutlass::sizeof_bits<ElemA>::value,
    ElemB, cutlass::layout::ColumnMajor, 128 / cutlass::sizeof_bits<ElemB>::value,
    Acc,
    TileShape, ClusterShape,
    cutlass::gemm::collective::StageCountAutoCarveout<static_cast<int>(sizeof(typename CollectiveEpilogue::SharedStorage))>,
    cutlass::gemm::collective::KernelScheduleAuto
  >::CollectiveOp;

using GemmKernel = cutlass::gemm::kernel::GemmUniversal<
    cute::Shape<int,int,int,int>,
    CollectiveMainloop,
    CollectiveEpilogue
>;
using Gemm = cutlass::gemm::device::GemmUniversalAdapter<GemmKernel>;

// Force the device kernel symbol into the cubin without needing a host main.
auto* _anchor = &cutlass::device_kernel<GemmKernel>;


// ===== COMPILED SASS (sm_90a) =====

	.target	sm_90a

	.elftype	@"ET_EXEC"


//--------------------- .note.nv.tkinfo           --------------------------
	.section	.note.nv.tkinfo,"",@"SHT_NOTE"
	.sectionflags	@"SHF_NOTE_NV_TKINFO"
	.tkinfo
        /*0018*/ 	.word	0x00000002
        /*0030*/ 	.string	""
        /*0030*/ 	.string	"ptxas"
        /*0030*/ 	.string	"Cuda compilation tools, release 13.0, V13.0.88"
        /*0030*/ 	.string	"Build cuda_13.0.r13.0/compiler.36424714_0"
        /*0030*/ 	.string	"-arch sm_90a -m 64 "



//--------------------- .note.nv.cuinfo           --------------------------
	.section	.note.nv.cuinfo,"",@"SHT_NOTE"
	.sectionflags	@"SHF_NOTE_NV_CUINFO"
        /*0018*/ 	.short	0x0002
        /*001a*/ 	.short	0x005a
        /*001c*/ 	.short	0x0082
	.zero		2


//--------------------- .nv.info                  --------------------------
	.section	.nv.info,"",@"SHT_CUDA_INFO"
	.align	4


	//----- nvinfo : EIATTR_REGCOUNT
	.align		4
        /*0000*/ 	.byte	0x04, 0x2f
        /*0002*/ 	.short	(.L_15 - .L_14)
	.align		4
.L_14:
        /*0004*/ 	.word	index@(_ZN7cutlass13device_kernelINS_4gemm6kernel13GemmUniversalIN4cute5tupleIJiiiiEEENS1_10collective13CollectiveMmaINS1_34MainloopSm90TmaGmmaWarpSpecializedILi34ENS5_IJNS4_1CILi2EEENSA_ILi1EEESC_EEENS1_35KernelTmaWarpSpecializedCooperativeEEENS5_IJNSA_ILi128EEENSA_ILi80EEENSA_ILi16EEEEEENS_10bfloat16_tENS5_IJlSC_lEEESK_SL_NS4_8TiledMMAINS4_8MMA_AtomIJNS4_4SM904GMMA27MMA_64x16x16_F32BF16BF16_SSILNSP_5MajorE0ELSR_0ELNSP_7ScaleInE1ELSS_1EEEEEENS4_6LayoutISD_NS5_IJSC_NSA_ILi0EEESW_EEEEENS5_IJNS4_10UnderscoreESZ_SZ_EEEEENS4_13SM90_TMA_LOADENS4_14ComposedLayoutINS4_7SwizzleILi1ELi4ELi3EEENS4_18smem_ptr_flag_bitsILi16EEENSV_INS5_IJNSA_ILi8EEESI_EEENS5_IJSI_SC_EEEEEEEvNS4_8identityENS4_23SM90_TMA_LOAD_MULTICASTES1C_vS1D_EENS_8epilogue10collective6detail29Sm90TmaWarpSpecializedAdapterINS1H_15DefaultEpilogueISK_SL_SL_NS1G_6thread17LinearCombinationISK_Li1EffLNS1L_9ScaleType4KindE0ELNS_15FloatRoundStyleE2ESK_EENS1_15EpilogueDefaultEEEEEvvEEEEvNT_6ParamsE)
        /*0008*/ 	.word	0x000000a8


	//----- nvinfo : EIATTR_FRAME_SIZE
	.align		4
.L_15:
        /*000c*/ 	.byte	0x04, 0x11
        /*000e*/ 	.short	(.L_17 - .L_16)
	.align		4
.L_16:
        /*0010*/ 	.word	index@(_ZN7cutlass13device_kernelINS_4gemm6kernel13GemmUniversalIN4cute5tupleIJiiiiEEENS1_10collective13CollectiveMmaINS1_34MainloopSm90TmaGmmaWarpSpecializedILi34ENS5_IJNS4_1CILi2EEENSA_ILi1EEESC_EEENS1_35KernelTmaWarpSpecializedCooperativeEEENS5_IJNSA_ILi128EEENSA_ILi80EEENSA_ILi16EEEEEENS_10bfloat16_tENS5_IJlSC_lEEESK_SL_NS4_8TiledMMAINS4_8MMA_AtomIJNS4_4SM904GMMA27MMA_64x16x16_F32BF16BF16_SSILNSP_5MajorE0ELSR_0ELNSP_7ScaleInE1ELSS_1EEEEEENS4_6LayoutISD_NS5_IJSC_NSA_ILi0EEESW_EEEEENS5_IJNS4_10UnderscoreESZ_SZ_EEEEENS4_13SM90_TMA_LOADENS4_14ComposedLayoutINS4_7SwizzleILi1ELi4ELi3EEENS4_18smem_ptr_flag_bitsILi16EEENSV_INS5_IJNSA_ILi8EEESI_EEENS5_IJSI_SC_EEEEEEEvNS4_8identityENS4_23SM90_TMA_LOAD_MULTICASTES1C_vS1D_EENS_8epilogue10collective6detail29Sm90TmaWarpSpecializedAdapterINS1H_15DefaultEpilogueISK_SL_SL_NS1G_6thread17LinearCombinationISK_Li1EffLNS1L_9ScaleType4KindE0ELNS_15FloatRoundStyleE2ESK_EENS1_15EpilogueDefaultEEEEEvvEEEEvNT_6ParamsE)
        /*0014*/ 	.word	0x00000000


	//----- nvinfo : EIATTR_MIN_STACK_SIZE
	.align		4
.L_17:
        /*0018*/ 	.byte	0x04, 0x12
        /*001a*/ 	.short	(.L_19 - .L_18)
	.align		4
.L_18:
        /*001c*/ 	.word	index@(_ZN7cutlass13device_kernelINS_4gemm6kernel13GemmUniversalIN4cute5tupleIJiiiiEEENS1_10collective13CollectiveMmaINS1_34MainloopSm90TmaGmmaWarpSpecializedILi34ENS5_IJNS4_1CILi2EEENSA_ILi1EEESC_EEENS1_35KernelTmaWarpSpecializedCooperativeEEENS5_IJNSA_ILi128EEENSA_ILi80EEENSA_ILi16EEEEEENS_10bfloat16_tENS5_IJlSC_lEEESK_SL_NS4_8TiledMMAINS4_8MMA_AtomIJNS4_4SM904GMMA27MMA_64x16x16_F32BF16BF16_SSILNSP_5MajorE0ELSR_0ELNSP_7ScaleInE1ELSS_1EEEEEENS4_6LayoutISD_NS5_IJSC_NSA_ILi0EEESW_EEEEENS5_IJNS4_10UnderscoreESZ_SZ_EEEEENS4_13SM90_TMA_LOADENS4_14ComposedLayoutINS4_7SwizzleILi1ELi4ELi3EEENS4_18smem_ptr_flag_bitsILi16EEENSV_INS5_IJNSA_ILi8EEESI_EEENS5_IJSI_SC_EEEEEEEvNS4_8identityENS4_23SM90_TMA_LOAD_MULTICASTES1C_vS1D_EENS_8epilogue10collective6detail29Sm90TmaWarpSpecializedAdapterINS1H_15DefaultEpilogueISK_SL_SL_NS1G_6thread17LinearCombinationISK_Li1EffLNS1L_9ScaleType4KindE0ELNS_15FloatRoundStyleE2ESK_EENS1_15EpilogueDefaultEEEEEvvEEEEvNT_6ParamsE)
        /*0020*/ 	.word	0x00000000
.L_19:


//--------------------- .nv.compat                --------------------------
	.section	.nv.compat,"",@"SHT_CUDA_COMPAT_INFO"
	.align	4
        /*0000*/ 	.byte	0x02, 0x09, 0x01, 0x00, 0x02, 0x02, 0x04, 0x00, 0x02, 0x05, 0x05, 0x00, 0x03, 0x07, 0x01, 0x01
        /*0010*/ 	.byte	0x02, 0x03, 0x01, 0x00, 0x02, 0x06, 0x01, 0x00, 0x04, 0x0b, 0x08, 0x00, 0x00, 0x00, 0x00, 0x00
        /*0020*/ 	.byte	0x00, 0x00, 0x00, 0x00


//--------------------- .nv.info._ZN7cutlass13device_kernelINS_4gemm6kernel13GemmUniversalIN4cute5tupleIJiiiiEEENS1_10collective13CollectiveMmaINS1_34MainloopSm90TmaGmmaWarpSpecializedILi34ENS5_IJNS4_1CILi2EEENSA_ILi1EEESC_EEENS1_35KernelTmaWarpSpecializedCooperativeEEENS5_IJNSA_ILi128EEENSA_ILi80EEENSA_ILi16EEEEEENS_10bfloat16_tENS5_IJlSC_lEEESK_SL_NS4_8TiledMMAINS4_8MMA_AtomIJNS4_4SM904GMMA27MMA_64x16x16_F32BF16BF16_SSILNSP_5MajorE0ELSR_0ELNSP_7ScaleInE1ELSS_1EEEEEENS4_6LayoutISD_NS5_IJSC_NSA_ILi0EEESW_EEEEENS5_IJNS4_10UnderscoreESZ_SZ_EEEEENS4_13SM90_TMA_LOADENS4_14ComposedLayoutINS4_7SwizzleILi1ELi4ELi3EEENS4_18smem_ptr_flag_bitsILi16EEENSV_INS5_IJNSA_ILi8EEESI_EEENS5_IJSI_SC_EEEEEEEvNS4_8identityENS4_23SM90_TMA_LOAD_MULTICASTES1C_vS1D_EENS_8epilogue10collective6detail29Sm90TmaWarpSpecializedAdapterINS1H_15DefaultEpilogueISK_SL_SL_NS1G_6thread17LinearCombinationISK_Li1EffLNS1L_9ScaleType4KindE0ELNS_15FloatRoundStyleE2ESK_EENS1_15EpilogueDefaultEEEEEvvEEEEvNT_6ParamsE --------------------------
	.section	.nv.info._ZN7cutlass13device_kernelINS_4gemm6kernel13GemmUniversalIN4cute5tupleIJiiiiEEENS1_10collective13CollectiveMmaINS1_34MainloopSm90TmaGmmaWarpSpecializedILi34ENS5_IJNS4_1CILi2EEENSA_ILi1EEESC_EEENS1_35KernelTmaWarpSpecializedCooperativeEEENS5_IJNSA_ILi128EEENSA_ILi80EEENSA_ILi16EEEEEENS_10bfloat16_tENS5_IJlSC_lEEESK_SL_NS4_8TiledMMAINS4_8MMA_AtomIJNS4_4SM904GMMA27MMA_64x16x16_F32BF16BF16_SSILNSP_5MajorE0ELSR_0ELNSP_7ScaleInE1ELSS_1EEEEEENS4_6LayoutISD_NS5_IJSC_NSA_ILi0EEESW_EEEEENS5_IJNS4_10UnderscoreESZ_SZ_EEEEENS4_13SM90_TMA_LOADENS4_14ComposedLayoutINS4_7SwizzleILi1ELi4ELi3EEENS4_18smem_ptr_flag_bitsILi16EEENSV_INS5_IJNSA_ILi8EEESI_EEENS5_IJSI_SC_EEEEEEEvNS4_8identityENS4_23SM90_TMA_LOAD_MULTICASTES1C_vS1D_EENS_8epilogue10collective6detail29Sm90TmaWarpSpecializedAdapterINS1H_15DefaultEpilogueISK_SL_SL_NS1G_6thread17LinearCombinationISK_Li1EffLNS1L_9ScaleType4KindE0ELNS_15FloatRoundStyleE2ESK_EENS1_15EpilogueDefaultEEEEEvvEEEEvNT_6ParamsE,"",@"SHT_CUDA_INFO"
	.sectionflags	@""
	.align	4


	//----- nvinfo : EIATTR_CUDA_API_VERSION
	.align		4
        /*0000*/ 	.byte	0x04, 0x37
        /*0002*/ 	.short	(.L_21 - .L_20)
.L_20:
        /*0004*/ 	.word	0x00000082


	//----- nvinfo : EIATTR_KPARAM_INFO
	.align		4
.L_21:
        /*0008*/ 	.byte	0x04, 0x17
        /*000a*/ 	.short	(.L_23 - .L_22)
.L_22:
        /*000c*/ 	.word	0x00000000
        /*0010*/ 	.short	0x0000
        /*0012*/ 	.short	0x0070
        /*0014*/ 	.byte	0x00, 0xf0, 0x01, 0x10


	//----- nvinfo : EIATTR_SPARSE_MMA_MASK
	.align		4
.L_23:
        /*0018*/ 	.byte	0x03, 0x50
        /*001a*/ 	.short	0x0000


	//----- nvinfo : EIATTR_MAXREG_COUNT
	.align		4
        /*001c*/ 	.byte	0x03, 0x1b
        /*001e*/ 	.short	0x00a8


	//----- nvinfo : EIATTR_NUM_BARRIERS
	.align		4
        /*0020*/ 	.byte	0x02, 0x4c
        /*0022*/ 	.byte	0x01
	.zero		1


	//----- nvinfo : EIATTR_EXTERNS
	.align		4
        /*0024*/ 	.byte	0x04, 0x0f
        /*0026*/ 	.short	(.L_25 - .L_24)


	//   ....[0]....
	.align		4
.L_24:
        /*0028*/ 	.word	index@(__assertfail)


	//----- nvinfo : EIATTR_MERCURY_ISA_VERSION
	.align		4
.L_25:
        /*002c*/ 	.byte	0x03, 0x5f
        /*002e*/ 	.short	0x0101


	//----- nvinfo : EIATTR_INT_WARP_WIDE_INSTR_OFFSETS
	.align		4
        /*0030*/ 	.byte	0x04, 0x31
        /*0032*/ 	.short	(.L_27 - .L_26)


	//   ....[0]....
.L_26:
        /*0034*/ 	.word	0x00000870


	//   ....[1]....
        /*0038*/ 	.word	0x000008a0


	//   ....[2]....
        /*003c*/ 	.word	0x00000a40


	//   ....[3]....
        /*0040*/ 	.word	0x00002290


	//----- nvinfo : EIATTR_COOP_GROUP_MASK_REGIDS
	.align		4
.L_27:
        /*0044*/ 	.byte	0x04, 0x29
        /*0046*/ 	.short	(.L_29 - .L_28)


	//   ....[0]....
.L_28:
        /*0048*/ 	.word	0xffffffff


	//   ....[1]....
        /*004c*/ 	.word	0xffffffff


	//   ....[2]....
        /*0050*/ 	.word	0xffffffff


	//   ....[3]....
        /*0054*/ 	.word	0xffffffff


	//   ....[4]....
        /*0058*/ 	.word	0xffffffff


	//   ....[5]....
        /*005c*/ 	.word	0xffffffff


	//----- nvinfo : EIATTR_COOP_GROUP_INSTR_OFFSETS
	.align		4
.L_29:
        /*0060*/ 	.byte	0x04, 0x28
        /*0062*/ 	.short	(.L_31 - .L_30)


	//   ....[0]....
.L_30:
        /*0064*/ 	.word	0x00000060


	//   ....[1]....
        /*0068*/ 	.word	0x00000070


	//   ....[2]....
        /*006c*/ 	.word	0x00000130


	//   ....[3]....
        /*0070*/ 	.word	0x000006c0


	//   ....[4]....
        /*0074*/ 	.word	0x00000bf0


	//   ....[5]....
        /*0078*/ 	.word	0x00001870


	//----- nvinfo : EIATTR_REG_RECONFIG
	.align		4
.L_31:
        /*007c*/ 	.byte	0x01, 0x54
	.zero		2


	//----- nvinfo : EIATTR_SYSCALL_OFFSETS
	.align		4
        /*0080*/ 	.byte	0x04, 0x46
        /*0082*/ 	.short	(.L_33 - .L_32)


	//   ....[0]....
.L_32:
        /*0084*/ 	.word	0x00001a60


	//----- nvinfo : EIATTR_MBARRIER_INSTR_OFFSETS
	.align		4
.L_33:
        /*0088*/ 	.byte	0x04, 0x39
        /*008a*/ 	.short	(.L_35 - .L_34)


	//   ....[0]....
.L_34:
        /*008c*/ 	.word	0x00000250
        /*0090*/ 	.word	0x000000ff
        /*0094*/ 	.word	0x00000000
        /*0098*/ 	.short	0x0100
        /*009a*/ 	.byte	0x08
	.zero		1


	//   ....[1]....
        /*009c*/ 	.word	0x00000260
        /*00a0*/ 	.word	0x000000ff
        /*00a4*/ 	.word	0x00000110
        /*00a8*/ 	.short	0x0100
        /*00aa*/ 	.byte	0x08
	.zero		1


	//   ....[2]....
        /*00ac*/ 	.word	0x00000270
        /*00b0*/ 	.word	0x000000ff
        /*00b4*/ 	.word	0x00000008
        /*00b8*/ 	.short	0x0100
        /*00ba*/ 	.byte	0x08
	.zero		1


	//   ....[3]....
        /*00bc*/ 	.word	0x00000280
        /*00c0*/ 	.word	0x000000ff
        /*00c4*/ 	.word	0x00000118
        /*00c8*/ 	.short	0x0100
        /*00ca*/ 	.byte	0x08
	.zero		1


	//   ....[4]....
        /*00cc*/ 	.word	0x00000290
        /*00d0*/ 	.word	0x000000ff
        /*00d4*/ 	.word	0x00000010
        /*00d8*/ 	.short	0x0100
        /*00da*/ 	.byte	0x08
	.zero		1


	//   ....[5]....
        /*00dc*/ 	.word	0x000002a0
        /*00e0*/ 	.word	0x000000ff
        /*00e4*/ 	.word	0x00000120
        /*00e8*/ 	.short	0x0100
        /*00ea*/ 	.byte	0x08
	.zero		1


	//   ....[6]....
        /*00ec*/ 	.word	0x000002b0
        /*00f0*/ 	.word	0x000000ff
        /*00f4*/ 	.word	0x00000018
        /*00f8*/ 	.short	0x0100
        /*00fa*/ 	.byte	0x08
	.zero		1


	//   ....[7]....
        /*00fc*/ 	.word	0x000002c0
        /*0100*/ 	.word	0x000000ff
        /*0104*/ 	.word	0x00000128
        /*0108*/ 	.short	0x0100
        /*010a*/ 	.byte	0x08
	.zero		1


	//   ....[8]....
        /*010c*/ 	.word	0x000002d0
        /*0110*/ 	.word	0x000000ff
        /*0114*/ 	.word	0x00000020
        /*0118*/ 	.short	0x0100
        /*011a*/ 	.byte	0x08
	.zero		1


	//   ....[9]....
        /*011c*/ 	.word	0x000002e0
        /*0120*/ 	.word	0x000000ff
        /*0124*/ 	.word	0x00000130
        /*0128*/ 	.short	0x0100
        /*012a*/ 	.byte	0x08
	.zero		1


	//   ....[10]....
        /*012c*/ 	.word	0x000002f0
        /*0130*/ 	.word	0x000000ff
        /*0134*/ 	.word	0x00000028
        /*0138*/ 	.short	0x0100
        /*013a*/ 	.byte	0x08
	.zero		1


	//   ....[11]....
        /*013c*/ 	.word	0x00000300
        /*0140*/ 	.word	0x000000ff
        /*0144*/ 	.word	0x00000138
        /*0148*/ 	.short	0x0100
        /*014a*/ 	.byte	0x08
	.zero		1


	//   ....[12]....
        /*014c*/ 	.word	0x00000310
        /*0150*/ 	.word	0x000000ff
        /*0154*/ 	.word	0x00000030
        /*0158*/ 	.short	0x0100
        /*015a*/ 	.byte	0x08
	.zero		1


	//   ....[13]....
        /*015c*/ 	.word	0x00000320
        /*0160*/ 	.word	0x000000ff
        /*0164*/ 	.word	0x00000140
        /*0168*/ 	.short	0x0100
        /*016a*/ 	.byte	0x08
	.zero		1


	//   ....[14]....
        /*016c*/ 	.word	0x00000330
        /*0170*/ 	.word	0x000000ff
        /*0174*/ 	.word	0x00000038
        /*0178*/ 	.short	0x0100
        /*017a*/ 	.byte	0x08
	.zero		1


	//   ....[15]....
        /*017c*/ 	.word	0x00000340
        /*0180*/ 	.word	0x000000ff
        /*0184*/ 	.word	0x00000148
        /*0188*/ 	.short	0x0100
        /*018a*/ 	.byte	0x08
	.zero		1


	//   ....[16]....
        /*018c*/ 	.word	0x00000350
        /*0190*/ 	.word	0x000000ff
        /*0194*/ 	.word	0x00000040
        /*0198*/ 	.short	0x0100
        /*019a*/ 	.byte	0x08
	.zero		1


	//   ....[17]....
        /*019c*/ 	.word	0x00000360
        /*01a0*/ 	.word	0x000000ff
        /*01a4*/ 	.word	0x00000150
        /*01a8*/ 	.short	0x0100
        /*01aa*/ 	.byte	0x08
	.zero		1


	//   ....[18]....
        /*01ac*/ 	.word	0x00000370
        /*01b0*/ 	.word	0x000000ff
        /*01b4*/ 	.word	0x00000048
        /*01b8*/ 	.short	0x0100
        /*01ba*/ 	.byte	0x08
	.zero		1


	//   ....[19]....
        /*01bc*/ 	.word	0x00000380
        /*01c0*/ 	.word	0x000000ff
        /*01c4*/ 	.word	0x00000158
        /*01c8*/ 	.short	0x0100
        /*01ca*/ 	.byte	0x08
	.zero		1


	//   ....[20]....
        /*01cc*/ 	.word	0x00000390
        /*01d0*/ 	.word	0x000000ff
        /*01d4*/ 	.word	0x00000050
        /*01d8*/ 	.short	0x0100
        /*01da*/ 	.byte	0x08
	.zero		1


	//   ....[21]....
        /*01dc*/ 	.word	0x000003a0
        /*01e0*/ 	.word	0x000000ff
        /*01e4*/ 	.word	0x00000160
        /*01e8*/ 	.short	0x0100
        /*01ea*/ 	.byte	0x08
	.zero		1


	//   ....[22]....
        /*01ec*/ 	.word	0x000003b0
        /*01f0*/ 	.word	0x000000ff
        /*01f4*/ 	.word	0x00000058
        /*01f8*/ 	.short	0x0100
        /*01fa*/ 	.byte	0x08
	.zero		1


	//   ....[23]....
        /*01fc*/ 	.word	0x000003c0
        /*0200*/ 	.word	0x000000ff
        /*0204*/ 	.word	0x00000168
        /*0208*/ 	.short	0x0100
        /*020a*/ 	.byte	0x08
	.zero		1


	//   ....[24]....
        /*020c*/ 	.word	0x000003d0
        /*0210*/ 	.word	0x000000ff
        /*0214*/ 	.word	0x00000060
        /*0218*/ 	.short	0x0100
        /*021a*/ 	.byte	0x08
	.zero		1


	//   ....[25]....
        /*021c*/ 	.word	0x000003e0
        /*0220*/ 	.word	0x000000ff
        /*0224*/ 	.word	0x00000170
        /*0228*/ 	.short	0x0100
        /*022a*/ 	.byte	0x08
	.zero		1


	//   ....[26]....
        /*022c*/ 	.word	0x000003f0
        /*0230*/ 	.word	0x000000ff
        /*0234*/ 	.word	0x00000068
        /*0238*/ 	.short	0x0100
        /*023a*/ 	.byte	0x08
	.zero		1


	//   ....[27]....
        /*023c*/ 	.word	0x00000400
        /*0240*/ 	.word	0x000000ff
        /*0244*/ 	.word	0x00000178
        /*0248*/ 	.short	0x0100
        /*024a*/ 	.byte	0x08
	.zero		1


	//   ....[28]....
        /*024c*/ 	.word	0x00000410
        /*0250*/ 	.word	0x000000ff
        /*0254*/ 	.word	0x00000070
        /*0258*/ 	.short	0x0100
        /*025a*/ 	.byte	0x08
	.zero		1


	//   ....[29]....
        /*025c*/ 	.word	0x00000420
        /*0260*/ 	.word	0x000000ff
        /*0264*/ 	.word	0x00000180
        /*0268*/ 	.short	0x0100
        /*026a*/ 	.byte	0x08
	.zero		1


	//   ....[30]....
        /*026c*/ 	.word	0x00000430
        /*0270*/ 	.word	0x000000ff
        /*0274*/ 	.word	0x00000078
        /*0278*/ 	.short	0x0100
        /*027a*/ 	.byte	0x08
	.zero		1


	//   ....[31]....
        /*027c*/ 	.word	0x00000440
        /*0280*/ 	.word	0x000000ff
        /*0284*/ 	.word	0x00000188
        /*0288*/ 	.short	0x0100
        /*028a*/ 	.byte	0x08
	.zero		1


	//   ....[32]....
        /*028c*/ 	.word	0x00000450
        /*0290*/ 	.word	0x000000ff
        /*0294*/ 	.word	0x00000080
        /*0298*/ 	.short	0x0100
        /*029a*/ 	.byte	0x08
	.zero		1


	//   ....[33]....
        /*029c*/ 	.word	0x00000460
        /*02a0*/ 	.word	0x000000ff
        /*02a4*/ 	.word	0x00000190
        /*02a8*/ 	.short	0x0100
        /*02aa*/ 	.byte	0x08
	.zero		1


	//   ....[34]....
        /*02ac*/ 	.word	0x00000470
        /*02b0*/ 	.word	0x000000ff
        /*02b4*/ 	.word	0x00000088
        /*02b8*/ 	.short	0x0100
        /*02ba*/ 	.byte	0x08
	.zero		1


	//   ....[35]....
        /*02bc*/ 	.word	0x00000480
        /*02c0*/ 	.word	0x000000ff
        /*02c4*/ 	.word	0x00000198
        /*02c8*/ 	.short	0x0100
        /*02ca*/ 	.byte	0x08
	.zero		1


	//   ....[36]....
        /*02cc*/ 	.word	0x00000490
        /*02d0*/ 	.word	0x000000ff
        /*02d4*/ 	.word	0x00000090
        /*02d8*/ 	.short	0x0100
        /*02da*/ 	.byte	0x08
	.zero		1


	//   ....[37]....
        /*02dc*/ 	.word	0x000004a0
        /*02e0*/ 	.word	0x000000ff
        /*02e4*/ 	.word	0x000001a0
        /*02e8*/ 	.short	0x0100
        /*02ea*/ 	.byte	0x08
	.zero		1


	//   ....[38]....
        /*02ec*/ 	.word	0x000004b0
        /*02f0*/ 	.word	0x000000ff
        /*02f4*/ 	.word	0x00000098
        /*02f8*/ 	.short	0x0100
        /*02fa*/ 	.byte	0x08
	.zero		1


	//   ....[39]....
        /*02fc*/ 	.word	0x000004c0
        /*0300*/ 	.word	0x000000ff
        /*0304*/ 	.word	0x000001a8
        /*0308*/ 	.short	0x0100
        /*030a*/ 	.byte	0x08
	.zero		1


	//   ....[40]....
        /*030c*/ 	.word	0x000004d0
        /*0310*/ 	.word	0x000000ff
        /*0314*/ 	.word	0x000000a0
        /*0318*/ 	.short	0x0100
        /*031a*/ 	.byte	0x08
	.zero		1


	//   ....[41]....
        /*031c*/ 	.word	0x000004e0
        /*0320*/ 	.word	0x000000ff
        /*0324*/ 	.word	0x000001b0
        /*0328*/ 	.short	0x0100
        /*032a*/ 	.byte	0x08
	.zero		1


	//   ....[42]....
        /*032c*/ 	.word	0x000004f0
        /*0330*/ 	.word	0x000000ff
        /*0334*/ 	.word	0x000000a8
        /*0338*/ 	.short	0x0100
        /*033a*/ 	.byte	0x08
	.zero		1


	//   ....[43]....
        /*033c*/ 	.word	0x00000500
        /*0340*/ 	.word	0x000000ff
        /*0344*/ 	.word	0x000001b8
        /*0348*/ 	.short	0x0100
        /*034a*/ 	.byte	0x08
	.zero		1


	//   ....[44]....
        /*034c*/ 	.word	0x00000510
        /*0350*/ 	.word	0x000000ff
        /*0354*/ 	.word	0x000000b0
        /*0358*/ 	.short	0x0100
        /*035a*/ 	.byte	0x08
	.zero		1


	//   ....[45]....
        /*035c*/ 	.word	0x00000520
        /*0360*/ 	.word	0x000000ff
        /*0364*/ 	.word	0x000001c0
        /*0368*/ 	.short	0x0100
        /*036a*/ 	.byte	0x08
	.zero		1


	//   ....[46]....
        /*036c*/ 	.word	0x00000530
        /*0370*/ 	.word	0x000000ff
        /*0374*/ 	.word	0x000000b8
        /*0378*/ 	.short	0x0100
        /*037a*/ 	.byte	0x08
	.zero		1


	//   ....[47]....
        /*037c*/ 	.word	0x00000540
        /*0380*/ 	.word	0x000000ff
        /*0384*/ 	.word	0x000001c8
        /*0388*/ 	.short	0x0100
        /*038a*/ 	.byte	0x08
	.zero		1


	//   ....[48]....
        /*038c*/ 	.word	0x00000550
        /*0390*/ 	.word	0x000000ff
        /*0394*/ 	.word	0x000000c0
        /*0398*/ 	.short	0x0100
        /*039a*/ 	.byte	0x08
	.zero		1


	//   ....[49]....
        /*039c*/ 	.word	0x00000560
        /*03a0*/ 	.word	0x000000ff
        /*03a4*/ 	.word	0x000001d0
        /*03a8*/ 	.short	0x0100
        /*03aa*/ 	.byte	0x08
	.zero		1


	//   ....[50]....
        /*03ac*/ 	.word	0x00000570
        /*03b0*/ 	.word	0x000000ff
        /*03b4*/ 	.word	0x000000c8
        /*03b8*/ 	.short	0x0100
        /*03ba*/ 	.byte	0x08
	.zero		1


	//   ....[51]....
        /*03bc*/ 	.word	0x00000580
        /*03c0*/ 	.word	0x000000ff
        /*03c4*/ 	.word	0x000001d8
        /*03c8*/ 	.short	0x0100
        /*03ca*/ 	.byte	0x08
	.zero		1


	//   ....[52]....
        /*03cc*/ 	.word	0x00000590
        /*03d0*/ 	.word	0x000000ff
        /*03d4*/ 	.word	0x000000d0
        /*03d8*/ 	.short	0x0100
        /*03da*/ 	.byte	0x08
	.zero		1


	//   ....[53]....
        /*03dc*/ 	.word	0x000005a0
        /*03e0*/ 	.word	0x000000ff
        /*03e4*/ 	.word	0x000001e0
        /*03e8*/ 	.short	0x0100
        /*03ea*/ 	.byte	0x08
	.zero		1


	//   ....[54]....
        /*03ec*/ 	.word	0x000005b0
        /*03f0*/ 	.word	0x000000ff
        /*03f4*/ 	.word	0x000000d8
        /*03f8*/ 	.short	0x0100
        /*03fa*/ 	.byte	0x08
	.zero		1


	//   ....[55]....
        /*03fc*/ 	.word	0x000005c0
        /*0400*/ 	.word	0x000000ff
        /*0404*/ 	.word	0x000001e8
        /*0408*/ 	.short	0x0100
        /*040a*/ 	.byte	0x08
	.zero		1


	//   ....[56]....
        /*040c*/ 	.word	0x000005d0
        /*0410*/ 	.word	0x000000ff
        /*0414*/ 	.word	0x000000e0
        /*0418*/ 	.short	0x0100
        /*041a*/ 	.byte	0x08
	.zero		1


	//   ....[57]....
        /*041c*/ 	.word	0x000005e0
        /*0420*/ 	.word	0x000000ff
        /*0424*/ 	.word	0x000001f0
        /*0428*/ 	.short	0x0100
        /*042a*/ 	.byte	0x08
	.zero		1


	//   ....[58]....
        /*042c*/ 	.word	0x000005f0
        /*0430*/ 	.word	0x000000ff
        /*0434*/ 	.word	0x000000e8
        /*0438*/ 	.short	0x0100
        /*043a*/ 	.byte	0x08
	.zero		1


	//   ....[59]....
        /*043c*/ 	.word	0x00000600
        /*0440*/ 	.word	0x000000ff
        /*0444*/ 	.word	0x000001f8
        /*0448*/ 	.short	0x0100
        /*044a*/ 	.byte	0x08
	.zero		1


	//   ....[60]....
        /*044c*/ 	.word	0x00000610
        /*0450*/ 	.word	0x000000ff
        /*0454*/ 	.word	0x000000f0
        /*0458*/ 	.short	0x0100
        /*045a*/ 	.byte	0x08
	.zero		1


	//   ....[61]....
        /*045c*/ 	.word	0x00000620
        /*0460*/ 	.word	0x000000ff
        /*0464*/ 	.word	0x00000200
        /*0468*/ 	.short	0x0100
        /*046a*/ 	.byte	0x08
	.zero		1


	//   ....[62]....
        /*046c*/ 	.word	0x00000630
        /*0470*/ 	.word	0x000000ff
        /*0474*/ 	.word	0x000000f8
        /*0478*/ 	.short	0x0100
        /*047a*/ 	.byte	0x08
	.zero		1


	//   ....[63]....
        /*047c*/ 	.word	0x00000640
        /*0480*/ 	.word	0x000000ff
        /*0484*/ 	.word	0x00000208
        /*0488*/ 	.short	0x0100
        /*048a*/ 	.byte	0x08
	.zero		1


	//   ....[64]....
        /*048c*/ 	.word	0x00000650
        /*0490*/ 	.word	0x000000ff
        /*0494*/ 	.word	0x00000100
        /*0498*/ 	.short	0x0100
        /*049a*/ 	.byte	0x08
	.zero		1


	//   ....[65]....
        /*049c*/ 	.word	0x00000660
        /*04a0*/ 	.word	0x000000ff
        /*04a4*/ 	.word	0x00000210
        /*04a8*/ 	.short	0x0100
        /*04aa*/ 	.byte	0x08
	.zero		1


	//   ....[66]....
        /*04ac*/ 	.word	0x00000670
        /*04b0*/ 	.word	0x000000ff
        /*04b4*/ 	.word	0x00000108
        /*04b8*/ 	.short	0x0100
        /*04ba*/ 	.byte	0x08
	.zero		1


	//   ....[67]....
        /*04bc*/ 	.word	0x00000680
        /*04c0*/ 	.word	0x000000ff
        /*04c4*/ 	.word	0x00000218
        /*04c8*/ 	.short	0x0100
        /*04ca*/ 	.byte	0x08
	.zero		1


	//   ....[68]....
        /*04cc*/ 	.word	0x00000ad0
        /*04d0*/ 	.word	0x000000ff
        /*04d4*/ 	.word	0x00000230
        /*04d8*/ 	.short	0x0100
        /*04da*/ 	.byte	0x06
	.zero		1


	//   ....[69]....
        /*04dc*/ 	.word	0x00000b70
        /*04e0*/ 	.word	0x000000ff
        /*04e4*/ 	.word	0x00000238
        /*04e8*/ 	.short	0x0100
        /*04ea*/ 	.byte	0x06
	.zero		1


	//   ....[70]....
        /*04ec*/ 	.word	0x00001ae0
        /*04f0*/ 	.word	0x00000003
        /*04f4*/ 	.word	0x00000000
        /*04f8*/ 	.short	0x010a
        /*04fa*/ 	.byte	0x3f
	.zero		1


	//   ....[71]....
        /*04fc*/ 	.word	0x00001b40
        /*0500*/ 	.word	0x00000003
        /*0504*/ 	.word	0x00000000
        /*0508*/ 	.short	0x010a
        /*050a*/ 	.byte	0x3f
	.zero		1


	//   ....[72]....
        /*050c*/ 	.word	0x00001e80
        /*0510*/ 	.word	0x000000ff
        /*0514*/ 	.word	0x00000000
        /*0518*/ 	.short	0x010a
        /*051a*/ 	.byte	0x04
	.zero		1


	//   ....[73]....
        /*051c*/ 	.word	0x00001ec0
        /*0520*/ 	.word	0x000000ff
        /*0524*/ 	.word	0x00000000
        /*0528*/ 	.short	0x010a
        /*052a*/ 	.byte	0x04
	.zero		1


	//   ....[74]....
        /*052c*/ 	.word	0x00002140
        /*0530*/ 	.word	0x00000004
        /*0534*/ 	.word	0x00000000
        /*0538*/ 	.short	0x0101
        /*053a*/ 	.byte	0x3f
	.zero		1


	//   ....[75]....
        /*053c*/ 	.word	0x00002330
        /*0540*/ 	.word	0x00000000
        /*0544*/ 	.word	0x00000000
        /*0548*/ 	.short	0x0101
        /*054a*/ 	.byte	0x3f
	.zero		1


	//   ....[76]....
        /*054c*/ 	.word	0x00005dc0
        /*0550*/ 	.word	0x00000015
        /*0554*/ 	.word	0x00000110
        /*0558*/ 	.short	0x010a
        /*055a*/ 	.byte	0x3f
	.zero		1


	//   ....[77]....
        /*055c*/ 	.word	0x00006150
        /*0560*/ 	.word	0x00000006
        /*0564*/ 	.word	0x00000238
        /*0568*/ 	.short	0x0101
        /*056a*/ 	.byte	0x3f
	.zero		1


	//   ....[78]....
        /*056c*/ 	.word	0x00006890
        /*0570*/ 	.word	0x00000007
        /*0574*/ 	.word	0x00000000
        /*0578*/ 	.short	0x010a
        /*057a*/ 	.byte	0x3f
	.zero		1


	//   ....[79]....
        /*057c*/ 	.word	0x00006910
        /*0580*/ 	.word	0x00000006
        /*0584*/ 	.word	0x00000000
        /*0588*/ 	.short	0x010a
        /*058a*/ 	.byte	0x3f
	.zero		1


	//   ....[80]....
        /*058c*/ 	.word	0x000069a0
        /*0590*/ 	.word	0x00000007
        /*0594*/ 	.word	0x00000000
        /*0598*/ 	.short	0x010a
        /*059a*/ 	.byte	0x3f
	.zero		1


	//   ....[81]....
        /*059c*/ 	.word	0x00006a30
        /*05a0*/ 	.word	0x00000006
        /*05a4*/ 	.word	0x00000000
        /*05a8*/ 	.short	0x010a
        /*05aa*/ 	.byte	0x3f
	.zero		1


	//   ....[82]....
        /*05ac*/ 	.word	0x00006ac0
        /*05b0*/ 	.word	0x00000007
        /*05b4*/ 	.word	0x00000000
        /*05b8*/ 	.short	0x010a
        /*05ba*/ 	.byte	0x3f
	.zero		1


	//   ....[83]....
        /*05bc*/ 	.word	0x00006b50
        /*05c0*/ 	.word	0x00000006
        /*05c4*/ 	.word	0x00000000
        /*05c8*/ 	.short	0x010a
        /*05ca*/ 	.byte	0x3f
	.zero		1


	//   ....[84]....
        /*05cc*/ 	.word	0x00006be0
        /*05d0*/ 	.word	0x00000007
        /*05d4*/ 	.word	0x00000000
        /*05d8*/ 	.short	0x010a
        /*05da*/ 	.byte	0x3f
	.zero		1


	//   ....[85]....
        /*05dc*/ 	.word	0x00006c70
        /*05e0*/ 	.word	0x00000006
        /*05e4*/ 	.word	0x00000000
        /*05e8*/ 	.short	0x010a
        /*05ea*/ 	.byte	0x3f
	.zero		1


	//   ....[86]....
        /*05ec*/ 	.word	0x00006d00
        /*05f0*/ 	.word	0x00000007
        /*05f4*/ 	.word	0x00000000
        /*05f8*/ 	.short	0x010a
        /*05fa*/ 	.byte	0x3f
	.zero		1


	//   ....[87]....
        /*05fc*/ 	.word	0x00006d90
        /*0600*/ 	.word	0x00000006
        /*0604*/ 	.word	0x00000000
        /*0608*/ 	.short	0x010a
        /*060a*/ 	.byte	0x3f
	.zero		1


	//   ....[88]....
        /*060c*/ 	.word	0x00006e20
        /*0610*/ 	.word	0x00000007
        /*0614*/ 	.word	0x00000000
        /*0618*/ 	.short	0x010a
        /*061a*/ 	.byte	0x3f
	.zero		1


	//   ....[89]....
        /*061c*/ 	.word	0x00006eb0
        /*0620*/ 	.word	0x00000006
        /*0624*/ 	.word	0x00000000
        /*0628*/ 	.short	0x010a
        /*062a*/ 	.byte	0x3f
	.zero		1


	//   ....[90]....
        /*062c*/ 	.word	0x00006f40
        /*0630*/ 	.word	0x00000007
        /*0634*/ 	.word	0x00000000
        /*0638*/ 	.short	0x010a
        /*063a*/ 	.byte	0x3f
	.zero		1


	//   ....[91]....
        /*063c*/ 	.word	0x00006fd0
        /*0640*/ 	.word	0x00000006
        /*0644*/ 	.word	0x00000000
        /*0648*/ 	.short	0x010a
        /*064a*/ 	.byte	0x3f
	.zero		1


	//   ....[92]....
        /*064c*/ 	.word	0x00007060
        /*0650*/ 	.word	0x00000007
        /*0654*/ 	.word	0x00000000
        /*0658*/ 	.short	0x010a
        /*065a*/ 	.byte	0x3f
	.zero		1


	//   ....[93]....
        /*065c*/ 	.word	0x000070f0
        /*0660*/ 	.word	0x00000006
        /*0664*/ 	.word	0x00000000
        /*0668*/ 	.short	0x010a
        /*066a*/ 	.byte	0x3f
	.zero		1


	//   ....[94]....
        /*066c*/ 	.word	0x00007180
        /*0670*/ 	.word	0x00000007
        /*0674*/ 	.word	0x00000000
        /*0678*/ 	.short	0x010a
        /*067a*/ 	.byte	0x3f
	.zero		1


	//   ....[95]....
        /*067c*/ 	.word	0x00007210
        /*0680*/ 	.word	0x00000006
        /*0684*/ 	.word	0x00000000
        /*0688*/ 	.short	0x010a
        /*068a*/ 	.byte	0x3f
	.zero		1


	//   ....[96]....
        /*068c*/ 	.word	0x000072a0
        /*0690*/ 	.word	0x00000007
        /*0694*/ 	.word	0x00000000
        /*0698*/ 	.short	0x010a
        /*069a*/ 	.byte	0x3f
	.zero		1


	//   ....[97]....
        /*069c*/ 	.word	0x00007330
        /*06a0*/ 	.word	0x00000006
        /*06a4*/ 	.word	0x00000000
        /*06a8*/ 	.short	0x010a
        /*06aa*/ 	.byte	0x3f
	.zero		1


	//   ....[98]....
        /*06ac*/ 	.word	0x000073c0
        /*06b0*/ 	.word	0x00000007
        /*06b4*/ 	.word	0x00000000
        /*06b8*/ 	.short	0x010a
        /*06ba*/ 	.byte	0x3f
	.zero		1


	//   ....[99]....
        /*06bc*/ 	.word	0x00007450
        /*06c0*/ 	.word	0x00000006
        /*06c4*/ 	.word	0x00000000
        /*06c8*/ 	.short	0x010a
        /*06ca*/ 	.byte	0x3f
	.zero		1


	//   ....[100]....
        /*06cc*/ 	.word	0x000074e0
        /*06d0*/ 	.word	0x00000007
        /*06d4*/ 	.word	0x00000000
        /*06d8*/ 	.short	0x010a
        /*06da*/ 	.byte	0x3f
	.zero		1


	//   ....[101]....
        /*06dc*/ 	.word	0x00007570
        /*06e0*/ 	.word	0x00000006
        /*06e4*/ 	.word	0x00000000
        /*06e8*/ 	.short	0x010a
        /*06ea*/ 	.byte	0x3f
	.zero		1


	//   ....[102]....
        /*06ec*/ 	.word	0x00007600
        /*06f0*/ 	.word	0x00000007
        /*06f4*/ 	.word	0x00000000
        /*06f8*/ 	.short	0x010a
        /*06fa*/ 	.byte	0x3f
	.zero		1


	//   ....[103]....
        /*06fc*/ 	.word	0x00007690
        /*0700*/ 	.word	0x00000006
        /*0704*/ 	.word	0x00000000
        /*0708*/ 	.short	0x010a
        /*070a*/ 	.byte	0x3f
	.zero		1


	//   ....[104]....
        /*070c*/ 	.word	0x00007720
        /*0710*/ 	.word	0x00000007
        /*0714*/ 	.word	0x00000000
        /*0718*/ 	.short	0x010a
        /*071a*/ 	.byte	0x3f
	.zero		1


	//   ....[105]....
        /*071c*/ 	.word	0x000077b0
        /*0720*/ 	.word	0x00000006
        /*0724*/ 	.word	0x00000000
        /*0728*/ 	.short	0x010a
        /*072a*/ 	.byte	0x3f
	.zero		1


	//   ....[106]....
        /*072c*/ 	.word	0x00007840
        /*0730*/ 	.word	0x00000007
        /*0734*/ 	.word	0x00000000
        /*0738*/ 	.short	0x010a
        /*073a*/ 	.byte	0x3f
	.zero		1


	//   ....[107]....
        /*073c*/ 	.word	0x000078d0
        /*0740*/ 	.word	0x00000006
        /*0744*/ 	.word	0x00000000
        /*0748*/ 	.short	0x010a
        /*074a*/ 	.byte	0x3f
	.zero		1


	//   ....[108]....
        /*074c*/ 	.word	0x00007960
        /*0750*/ 	.word	0x00000007
        /*0754*/ 	.word	0x00000000
        /*0758*/ 	.short	0x010a
        /*075a*/ 	.byte	0x3f
	.zero		1


	//   ....[109]....
        /*075c*/ 	.word	0x000079f0
        /*0760*/ 	.word	0x00000006
        /*0764*/ 	.word	0x00000000
        /*0768*/ 	.short	0x010a
        /*076a*/ 	.byte	0x3f
	.zero		1


	//   ....[110]....
        /*076c*/ 	.word	0x00007a80
        /*0770*/ 	.word	0x00000007
        /*0774*/ 	.word	0x00000000
        /*0778*/ 	.short	0x010a
        /*077a*/ 	.byte	0x3f
	.zero		1


	//   ....[111]....
        /*077c*/ 	.word	0x00007b10
        /*0780*/ 	.word	0x00000005
        /*0784*/ 	.word	0x00000000
        /*0788*/ 	.short	0x010a
        /*078a*/ 	.byte	0x3f
	.zero		1


	//   ....[112]....
        /*078c*/ 	.word	0x00007b70
        /*0790*/ 	.word	0x00000003
        /*0794*/ 	.word	0x00000000
        /*0798*/ 	.short	0x010a
        /*079a*/ 	.byte	0x3f
	.zero		1


	//   ....[113]....
        /*079c*/ 	.word	0x00007bd0
        /*07a0*/ 	.word	0x00000005
        /*07a4*/ 	.word	0x00000000
        /*07a8*/ 	.short	0x010a
        /*07aa*/ 	.byte	0x3f
	.zero		1


	//   ....[114]....
        /*07ac*/ 	.word	0x00007ca0
        /*07b0*/ 	.word	0x00000015
        /*07b4*/ 	.word	0x00000110
        /*07b8*/ 	.short	0x010a
        /*07ba*/ 	.byte	0x3f
	.zero		1


	//   ....[115]....
        /*07bc*/ 	.word	0x00007d70
        /*07c0*/ 	.word	0x00000007
        /*07c4*/ 	.word	0x00000000
        /*07c8*/ 	.short	0x010a
        /*07ca*/ 	.byte	0x3f
	.zero		1


	//   ....[116]....
        /*07cc*/ 	.word	0x00007dc0
        /*07d0*/ 	.word	0x00000006
        /*07d4*/ 	.word	0x00000000
        /*07d8*/ 	.short	0x010a
        /*07da*/ 	.byte	0x3f
	.zero		1


	//   ....[117]....
        /*07dc*/ 	.word	0x00007e10
        /*07e0*/ 	.word	0x00000007
        /*07e4*/ 	.word	0x00000000
        /*07e8*/ 	.short	0x010a
        /*07ea*/ 	.byte	0x3f
	.zero		1


	//   ....[118]....
        /*07ec*/ 	.word	0x00007e60
        /*07f0*/ 	.word	0x00000006
        /*07f4*/ 	.word	0x00000000
        /*07f8*/ 	.short	0x010a
        /*07fa*/ 	.byte	0x3f
	.zero		1


	//   ....[119]....
        /*07fc*/ 	.word	0x00007eb0
        /*0800*/ 	.word	0x00000007
        /*0804*/ 	.word	0x00000000
        /*0808*/ 	.short	0x010a
        /*080a*/ 	.byte	0x3f
	.zero		1


	//   ....[120]....
        /*080c*/ 	.word	0x00007f00
        /*0810*/ 	.word	0x00000006
        /*0814*/ 	.word	0x00000000
        /*0818*/ 	.short	0x010a
        /*081a*/ 	.byte	0x3f
	.zero		1


	//   ....[121]....
        /*081c*/ 	.word	0x00007f50
        /*0820*/ 	.word	0x00000007
        /*0824*/ 	.word	0x00000000
        /*0828*/ 	.short	0x010a
        /*082a*/ 	.byte	0x3f
	.zero		1


	//   ....[122]....
        /*082c*/ 	.word	0x00007fa0
        /*0830*/ 	.word	0x00000006
        /*0834*/ 	.word	0x00000000
        /*0838*/ 	.short	0x010a
        /*083a*/ 	.byte	0x3f
	.zero		1


	//   ....[123]....
        /*083c*/ 	.word	0x00007ff0
        /*0840*/ 	.word	0x00000007
        /*0844*/ 	.word	0x00000000
        /*0848*/ 	.short	0x010a
        /*084a*/ 	.byte	0x3f
	.zero		1


	//   ....[124]....
        /*084c*/ 	.word	0x00008040
        /*0850*/ 	.word	0x00000006
        /*0854*/ 	.word	0x00000000
        /*0858*/ 	.short	0x010a
        /*085a*/ 	.byte	0x3f
	.zero		1


	//   ....[125]....
        /*085c*/ 	.word	0x00008090
        /*0860*/ 	.word	0x00000007
        /*0864*/ 	.word	0x00000000
        /*0868*/ 	.short	0x010a
        /*086a*/ 	.byte	0x3f
	.zero		1


	//   ....[126]....
        /*086c*/ 	.word	0x000080e0
        /*0870*/ 	.word	0x00000006
        /*0874*/ 	.word	0x00000000
        /*0878*/ 	.short	0x010a
        /*087a*/ 	.byte	0x3f
	.zero		1


	//   ....[127]....
        /*087c*/ 	.word	0x00008130
        /*0880*/ 	.word	0x00000007
        /*0884*/ 	.word	0x00000000
        /*0888*/ 	.short	0x010a
        /*088a*/ 	.byte	0x3f
	.zero		1


	//   ....[128]....
        /*088c*/ 	.word	0x00008180
        /*0890*/ 	.word	0x00000006
        /*0894*/ 	.word	0x00000000
        /*0898*/ 	.short	0x010a
        /*089a*/ 	.byte	0x3f
	.zero		1


	//   ....[129]....
        /*089c*/ 	.word	0x000081d0
        /*08a0*/ 	.word	0x00000007
        /*08a4*/ 	.word	0x00000000
        /*08a8*/ 	.short	0x010a
        /*08aa*/ 	.byte	0x3f
	.zero		1


	//   ....[130]....
        /*08ac*/ 	.word	0x00008220
        /*08b0*/ 	.word	0x00000006
        /*08b4*/ 	.word	0x00000000
        /*08b8*/ 	.short	0x010a
        /*08ba*/ 	.byte	0x3f
	.zero		1


	//   ....[131]....
        /*08bc*/ 	.word	0x00008270
        /*08c0*/ 	.word	0x00000007
        /*08c4*/ 	.word	0x00000000
        /*08c8*/ 	.short	0x010a
        /*08ca*/ 	.byte	0x3f
	.zero		1


	//   ....[132]....
        /*08cc*/ 	.word	0x000082c0
        /*08d0*/ 	.word	0x00000006
        /*08d4*/ 	.word	0x00000000
        /*08d8*/ 	.short	0x010a
        /*08da*/ 	.byte	0x3f
	.zero		1


	//   ....[133]....
        /*08dc*/ 	.word	0x00008310
        /*08e0*/ 	.word	0x00000007
        /*08e4*/ 	.word	0x00000000
        /*08e8*/ 	.short	0x010a
        /*08ea*/ 	.byte	0x3f
	.zero		1


	//   ....[134]....
        /*08ec*/ 	.word	0x00008360
        /*08f0*/ 	.word	0x00000006
        /*08f4*/ 	.word	0x00000000
        /*08f8*/ 	.short	0x010a
        /*08fa*/ 	.byte	0x3f
	.zero		1


	//   ....[135]....
        /*08fc*/ 	.word	0x000083b0
        /*0900*/ 	.word	0x00000007
        /*0904*/ 	.word	0x00000000
        /*0908*/ 	.short	0x010a
        /*090a*/ 	.byte	0x3f
	.zero		1


	//   ....[136]....
        /*090c*/ 	.word	0x00008400
        /*0910*/ 	.word	0x00000006
        /*0914*/ 	.word	0x00000000
        /*0918*/ 	.short	0x010a
        /*091a*/ 	.byte	0x3f
	.zero		1


	//   ....[137]....
        /*091c*/ 	.word	0x00008450
        /*0920*/ 	.word	0x00000007
        /*0924*/ 	.word	0x00000000
        /*0928*/ 	.short	0x010a
        /*092a*/ 	.byte	0x3f
	.zero		1


	//   ....[138]....
        /*092c*/ 	.word	0x000084a0
        /*0930*/ 	.word	0x00000006
        /*0934*/ 	.word	0x00000000
        /*0938*/ 	.short	0x010a
        /*093a*/ 	.byte	0x3f
	.zero		1


	//   ....[139]....
        /*093c*/ 	.word	0x000084f0
        /*0940*/ 	.word	0x00000007
        /*0944*/ 	.word	0x00000000
        /*0948*/ 	.short	0x010a
        /*094a*/ 	.byte	0x3f
	.zero		1


	//   ....[140]....
        /*094c*/ 	.word	0x00008540
        /*0950*/ 	.word	0x00000006
        /*0954*/ 	.word	0x00000000
        /*0958*/ 	.short	0x010a
        /*095a*/ 	.byte	0x3f
	.zero		1


	//   ....[141]....
        /*095c*/ 	.word	0x00008590
        /*0960*/ 	.word	0x00000007
        /*0964*/ 	.word	0x00000000
        /*0968*/ 	.short	0x010a
        /*096a*/ 	.byte	0x3f
	.zero		1


	//   ....[142]....
        /*096c*/ 	.word	0x000085e0
        /*0970*/ 	.word	0x00000006
        /*0974*/ 	.word	0x00000000
        /*0978*/ 	.short	0x010a
        /*097a*/ 	.byte	0x3f
	.zero		1


	//   ....[143]....
        /*097c*/ 	.word	0x00008630
        /*0980*/ 	.word	0x00000007
        /*0984*/ 	.word	0x00000000
        /*0988*/ 	.short	0x010a
        /*098a*/ 	.byte	0x3f
	.zero		1


	//   ....[144]....
        /*098c*/ 	.word	0x00008680
        /*0990*/ 	.word	0x00000006
        /*0994*/ 	.word	0x00000000
        /*0998*/ 	.short	0x010a
        /*099a*/ 	.byte	0x3f
	.zero		1


	//   ....[145]....
        /*099c*/ 	.word	0x000086d0
        /*09a0*/ 	.word	0x00000007
        /*09a4*/ 	.word	0x00000000
        /*09a8*/ 	.short	0x010a
        /*09aa*/ 	.byte	0x3f
	.zero		1


	//   ....[146]....
        /*09ac*/ 	.word	0x00008720
        /*09b0*/ 	.word	0x00000006
        /*09b4*/ 	.word	0x00000000
        /*09b8*/ 	.short	0x010a
        /*09ba*/ 	.byte	0x3f
	.zero		1


	//   ....[147]....
        /*09bc*/ 	.word	0x00008770
        /*09c0*/ 	.word	0x00000007
        /*09c4*/ 	.word	0x00000000
        /*09c8*/ 	.short	0x010a
        /*09ca*/ 	.byte	0x3f
	.zero		1


	//----- nvinfo : EIATTR_NUM_MBARRIERS
	.align		4
.L_35:
        /*09cc*/ 	.byte	0x03, 0x38
        /*09ce*/ 	.short	0x0046


	//----- nvinfo : EIATTR_EXIT_INSTR_OFFSETS
	.align		4
        /*09d0*/ 	.byte	0x04, 0x1c
        /*09d2*/ 	.short	(.L_37 - .L_36)


	//   ....[0]....
.L_36:
        /*09d4*/ 	.word	0x00000dc0


	//   ....[1]....
        /*09d8*/ 	.word	0x000015d0


	//   ....[2]....
        /*09dc*/ 	.word	0x00005560


	//   ....[3]....
        /*09e0*/ 	.word	0x00005ac0


	//   ....[4]....
        /*09e4*/ 	.word	0x00007b60


	//----- nvinfo : EIATTR_MAX_THREADS
	.align		4
.L_37:
        /*09e8*/ 	.byte	0x04, 0x05
        /*09ea*/ 	.short	(.L_39 - .L_38)
.L_38:
        /*09ec*/ 	.word	0x00000180
        /*09f0*/ 	.word	0x00000001
        /*09f4*/ 	.word	0x00000001


	//----- nvinfo : EIATTR_CRS_STACK_SIZE
	.align		4
.L_39:
        /*09f8*/ 	.byte	0x04, 0x1e
        /*09fa*/ 	.short	(.L_41 - .L_40)
.L_40:
        /*09fc*/ 	.word	0x00000000


	//----- nvinfo : EIATTR_CBANK_PARAM_SIZE
	.align		4
.L_41:
        /*0a00*/ 	.byte	0x03, 0x19
        /*0a02*/ 	.short	0x0470


	//----- nvinfo : EIATTR_PARAM_CBANK
	.align		4
        /*0a04*/ 	.byte	0x04, 0x0a
        /*0a06*/ 	.short	(.L_43 - .L_42)
	.align		4
.L_42:
        /*0a08*/ 	.word	index@(.nv.constant0._ZN7cutlass13device_kernelINS_4gemm6kernel13GemmUniversalIN4cute5tupleIJiiiiEEENS1_10collective13CollectiveMmaINS1_34MainloopSm90TmaGmmaWarpSpecializedILi34ENS5_IJNS4_1CILi2EEENSA_ILi1EEESC_EEENS1_35KernelTmaWarpSpecializedCooperativeEEENS5_IJNSA_ILi128EEENSA_ILi80EEENSA_ILi16EEEEEENS_10bfloat16_tENS5_IJlSC_lEEESK_SL_NS4_8TiledMMAINS4_8MMA_AtomIJNS4_4SM904GMMA27MMA_64x16x16_F32BF16BF16_SSILNSP_5MajorE0ELSR_0ELNSP_7ScaleInE1ELSS_1EEEEEENS4_6LayoutISD_NS5_IJSC_NSA_ILi0EEESW_EEEEENS5_IJNS4_10UnderscoreESZ_SZ_EEEEENS4_13SM90_TMA_LOADENS4_14ComposedLayoutINS4_7SwizzleILi1ELi4ELi3EEENS4_18smem_ptr_flag_bitsILi16EEENSV_INS5_IJNSA_ILi8EEESI_EEENS5_IJSI_SC_EEEEEEEvNS4_8identityENS4_23SM90_TMA_LOAD_MULTICASTES1C_vS1D_EENS_8epilogue10collective6detail29Sm90TmaWarpSpecializedAdapterINS1H_15DefaultEpilogueISK_SL_SL_NS1G_6thread17LinearCombinationISK_Li1EffLNS1L_9ScaleType4KindE0ELNS_15FloatRoundStyleE2ESK_EENS1_15EpilogueDefaultEEEEEvvEEEEvNT_6ParamsE)
        /*0a0c*/ 	.short	0x0210
        /*0a0e*/ 	.short	0x0470


	//----- nvinfo : EIATTR_SW_WAR
	.align		4
.L_43:
        /*0a10*/ 	.byte	0x04, 0x36
        /*0a12*/ 	.short	(.L_45 - .L_44)
.L_44:
        /*0a14*/ 	.word	0x00000008
.L_45:


//--------------------- .nv.callgraph             --------------------------
	.section	.nv.callgraph,"",@"SHT_CUDA_CALLGRAPH"
	.align	4
	.sectionentsize	8
	.align		4
        /*0000*/ 	.word	0x00000000
	.align		4
        /*0004*/ 	.word	0xffffffff
	.align		4
        /*0008*/ 	.word	index@(_ZN7cutlass13device_kernelINS_4gemm6kernel13GemmUniversalIN4cute5tupleIJiiiiEEENS1_10collective13CollectiveMmaINS1_34MainloopSm90TmaGmmaWarpSpecializedILi34ENS5_IJNS4_1CILi2EEENSA_ILi1EEESC_EEENS1_35KernelTmaWarpSpecializedCooperativeEEENS5_IJNSA_ILi128EEENSA_ILi80EEENSA_ILi16EEEEEENS_10bfloat16_tENS5_IJlSC_lEEESK_SL_NS4_8TiledMMAINS4_8MMA_AtomIJNS4_4SM904GMMA27MMA_64x16x16_F32BF16BF16_SSILNSP_5MajorE0ELSR_0ELNSP_7ScaleInE1ELSS_1EEEEEENS4_6LayoutISD_NS5_IJSC_NSA_ILi0EEESW_EEEEENS5_IJNS4_10UnderscoreESZ_SZ_EEEEENS4_13SM90_TMA_LOADENS4_14ComposedLayoutINS4_7SwizzleILi1ELi4ELi3EEENS4_18smem_ptr_flag_bitsILi16EEENSV_INS5_IJNSA_ILi8EEESI_EEENS5_IJSI_SC_EEEEEEEvNS4_8identityENS4_23SM90_TMA_LOAD_MULTICASTES1C_vS1D_EENS_8epilogue10collective6detail29Sm90TmaWarpSpecializedAdapterINS1H_15DefaultEpilogueISK_SL_SL_NS1G_6thread17LinearCombinationISK_Li1EffLNS1L_9ScaleType4KindE0ELNS_15FloatRoundStyleE2ESK_EENS1_15EpilogueDefaultEEEEEvvEEEEvNT_6ParamsE)
	.align		4
        /*000c*/ 	.word	index@(__assertfail)
	.align		4
        /*0010*/ 	.word	0x00000000
	.align		4
        /*0014*/ 	.word	0xfffffffe
	.align		4
        /*0018*/ 	.word	0x00000000
	.align		4
        /*001c*/ 	.word	0xfffffffd
	.align		4
        /*0020*/ 	.word	0x00000000
	.align		4
        /*0024*/ 	.word	0xfffffffc


//--------------------- .nv.constant4             --------------------------
	.section	.nv.constant4,"a",@progbits
	.align	8
	.align		8
.nv.constant4:
        /*0000*/ 	.dword	__assertfail
	.align		8
        /*0008*/ 	.dword	__unnamed_1
	.align		8
        /*0010*/ 	.dword	_ZN40_INTERNAL_f66c5c3d_4_k_cu_43938f24_114734cuda3std3__45__cpo5beginE
	.align		8
        /*0018*/ 	.dword	_ZN40_INTERNAL_f66c5c3d_4_k_cu_43938f24_114734cuda3std3__45__cpo3endE
	.align		8
        /*0020*/ 	.dword	_ZN40_INTERNAL_f66c5c3d_4_k_cu_43938f24_114734cuda3std3__45__cpo6cbeginE
	.align		8
        /*0028*/ 	.dword	_ZN40_INTERNAL_f66c5c3d_4_k_cu_43938f24_114734cuda3std3__45__cpo4cendE
	.align		8
        /*0030*/ 	.dword	_ZN40_INTERNAL_f66c5c3d_4_k_cu_43938f24_114734cuda3std3__442_GLOBAL__N__f66c5c3d_4_k_cu_43938f24_114736ignoreE
	.align		8
        /*0038*/ 	.dword	_ZN40_INTERNAL_f66c5c3d_4_k_cu_43938f24_114734cuda3std3__419piecewise_constructE
	.align		8
        /*0040*/ 	.dword	_ZN40_INTERNAL_f66c5c3d_4_k_cu_43938f24_114734cuda3std3__48in_placeE
	.align		8
        /*0048*/ 	.dword	_ZN40_INTERNAL_f66c5c3d_4_k_cu_43938f24_114734cuda3std6ranges3__45__cpo4swapE
	.align		8
        /*0050*/ 	.dword	_ZN40_INTERNAL_f66c5c3d_4_k_cu_43938f24_114734cuda3std6ranges3__45__cpo9iter_moveE
	.align		8
        /*0058*/ 	.dword	_ZN40_INTERNAL_f66c5c3d_4_k_cu_43938f24_114734cute7productE
	.align		8
        /*0060*/ 	.dword	_ZN40_INTERNAL_f66c5c3d_4_k_cu_43938f24_114734cute1_E
	.align		8
        /*0068*/ 	.dword	$str$22
	.align		8
        /*0070*/ 	.dword	$str$23


//--------------------- .text._ZN7cutlass13device_kernelINS_4gemm6kernel13GemmUniversalIN4cute5tupleIJiiiiEEENS1_10collective13CollectiveMmaINS1_34MainloopSm90TmaGmmaWarpSpecializedILi34ENS5_IJNS4_1CILi2EEENSA_ILi1EEESC_EEENS1_35KernelTmaWarpSpecializedCooperativeEEENS5_IJNSA_ILi128EEENSA_ILi80EEENSA_ILi16EEEEEENS_10bfloat16_tENS5_IJlSC_lEEESK_SL_NS4_8TiledMMAINS4_8MMA_AtomIJNS4_4SM904GMMA27MMA_64x16x16_F32BF16BF16_SSILNSP_5MajorE0ELSR_0ELNSP_7ScaleInE1ELSS_1EEEEEENS4_6LayoutISD_NS5_IJSC_NSA_ILi0EEESW_EEEEENS5_IJNS4_10UnderscoreESZ_SZ_EEEEENS4_13SM90_TMA_LOADENS4_14ComposedLayoutINS4_7SwizzleILi1ELi4ELi3EEENS4_18smem_ptr_flag_bitsILi16EEENSV_INS5_IJNSA_ILi8EEESI_EEENS5_IJSI_SC_EEEEEEEvNS4_8identityENS4_23SM90_TMA_LOAD_MULTICASTES1C_vS1D_EENS_8epilogue10collective6detail29Sm90TmaWarpSpecializedAdapterINS1H_15DefaultEpilogueISK_SL_SL_NS1G_6thread17LinearCombinationISK_Li1EffLNS1L_9ScaleType4KindE0ELNS_15FloatRoundStyleE2ESK_EENS1_15EpilogueDefaultEEEEEvvEEEEvNT_6ParamsE --------------------------
	.section	.text._ZN7cutlass13device_kernelINS_4gemm6kernel13GemmUniversalIN4cute5tupleIJiiiiEEENS1_10collective13CollectiveMmaINS1_34MainloopSm90TmaGmmaWarpSpecializedILi34ENS5_IJNS4_1CILi2EEENSA_ILi1EEESC_EEENS1_35KernelTmaWarpSpecializedCooperativeEEENS5_IJNSA_ILi128EEENSA_ILi80EEENSA_ILi16EEEEEENS_10bfloat16_tENS5_IJlSC_lEEESK_SL_NS4_8TiledMMAINS4_8MMA_AtomIJNS4_4SM904GMMA27MMA_64x16x16_F32BF16BF16_SSILNSP_5MajorE0ELSR_0ELNSP_7ScaleInE1ELSS_1EEEEEENS4_6LayoutISD_NS5_IJSC_NSA_ILi0EEESW_EEEEENS5_IJNS4_10UnderscoreESZ_SZ_EEEEENS4_13SM90_TMA_LOADENS4_14ComposedLayoutINS4_7SwizzleILi1ELi4ELi3EEENS4_18smem_ptr_flag_bitsILi16EEENSV_INS5_IJNSA_ILi8EEESI_EEENS5_IJSI_SC_EEEEEEEvNS4_8identityENS4_23SM90_TMA_LOAD_MULTICASTES1C_vS1D_EENS_8epilogue10collective6detail29Sm90TmaWarpSpecializedAdapterINS1H_15DefaultEpilogueISK_SL_SL_NS1G_6thread17LinearCombinationISK_Li1EffLNS1L_9ScaleType4KindE0ELNS_15FloatRoundStyleE2ESK_EENS1_15EpilogueDefaultEEEEEvvEEEEvNT_6ParamsE,"ax",@progbits
	.align	128
.text._ZN7cutlass13device_kernelINS_4gemm6kernel13GemmUniversalIN4cute5tupleIJiiiiEEENS1_10collective13CollectiveMmaINS1_34MainloopSm90TmaGmmaWarpSpecializedILi34ENS5_IJNS4_1CILi2EEENSA_ILi1EEESC_EEENS1_35KernelTmaWarpSpecializedCooperativeEEENS5_IJNSA_ILi128EEENSA_ILi80EEENSA_ILi16EEEEEENS_10bfloat16_tENS5_IJlSC_lEEESK_SL_NS4_8TiledMMAINS4_8MMA_AtomIJNS4_4SM904GMMA27MMA_64x16x16_F32BF16BF16_SSILNSP_5MajorE0ELSR_0ELNSP_7ScaleInE1ELSS_1EEEEEENS4_6LayoutISD_NS5_IJSC_NSA_ILi0EEESW_EEEEENS5_IJNS4_10UnderscoreESZ_SZ_EEEEENS4_13SM90_TMA_LOADENS4_14ComposedLayoutINS4_7SwizzleILi1ELi4ELi3EEENS4_18smem_ptr_flag_bitsILi16EEENSV_INS5_IJNSA_ILi8EEESI_EEENS5_IJSI_SC_EEEEEEEvNS4_8identityENS4_23SM90_TMA_LOAD_MULTICASTES1C_vS1D_EENS_8epilogue10collective6detail29Sm90TmaWarpSpecializedAdapterINS1H_15DefaultEpilogueISK_SL_SL_NS1G_6thread17LinearCombinationISK_Li1EffLNS1L_9ScaleType4KindE0ELNS_15FloatRoundStyleE2ESK_EENS1_15EpilogueDefaultEEEEEvvEEEEvNT_6ParamsE:
        .type           _ZN7cutlass13device_kernelINS_4gemm6kernel13GemmUniversalIN4cute5tupleIJiiiiEEENS1_10collective13CollectiveMmaINS1_34MainloopSm90TmaGmmaWarpSpecializedILi34ENS5_IJNS4_1CILi2EEENSA_ILi1EEESC_EEENS1_35KernelTmaWarpSpecializedCooperativeEEENS5_IJNSA_ILi128EEENSA_ILi80EEENSA_ILi16EEEEEENS_10bfloat16_tENS5_IJlSC_lEEESK_SL_NS4_8TiledMMAINS4_8MMA_AtomIJNS4_4SM904GMMA27MMA_64x16x16_F32BF16BF16_SSILNSP_5MajorE0ELSR_0ELNSP_7ScaleInE1ELSS_1EEEEEENS4_6LayoutISD_NS5_IJSC_NSA_ILi0EEESW_EEEEENS5_IJNS4_10UnderscoreESZ_SZ_EEEEENS4_13SM90_TMA_LOADENS4_14ComposedLayoutINS4_7SwizzleILi1ELi4ELi3EEENS4_18smem_ptr_flag_bitsILi16EEENSV_INS5_IJNSA_ILi8EEESI_EEENS5_IJSI_SC_EEEEEEEvNS4_8identityENS4_23SM90_TMA_LOAD_MULTICASTES1C_vS1D_EENS_8epilogue10collective6detail29Sm90TmaWarpSpecializedAdapterINS1H_15DefaultEpilogueISK_SL_SL_NS1G_6thread17LinearCombinationISK_Li1EffLNS1L_9ScaleType4KindE0ELNS_15FloatRoundStyleE2ESK_EENS1_15EpilogueDefaultEEEEEvvEEEEvNT_6ParamsE,@function
        .size           _ZN7cutlass13device_kernelINS_4gemm6kernel13GemmUniversalIN4cute5tupleIJiiiiEEENS1_10collective13CollectiveMmaINS1_34MainloopSm90TmaGmmaWarpSpecializedILi34ENS5_IJNS4_1CILi2EEENSA_ILi1EEESC_EEENS1_35KernelTmaWarpSpecializedCooperativeEEENS5_IJNSA_ILi128EEENSA_ILi80EEENSA_ILi16EEEEEENS_10bfloat16_tENS5_IJlSC_lEEESK_SL_NS4_8TiledMMAINS4_8MMA_AtomIJNS4_4SM904GMMA27MMA_64x16x16_F32BF16BF16_SSILNSP_5MajorE0ELSR_0ELNSP_7ScaleInE1ELSS_1EEEEEENS4_6LayoutISD_NS5_IJSC_NSA_ILi0EEESW_EEEEENS5_IJNS4_10UnderscoreESZ_SZ_EEEEENS4_13SM90_TMA_LOADENS4_14ComposedLayoutINS4_7SwizzleILi1ELi4ELi3EEENS4_18smem_ptr_flag_bitsILi16EEENSV_INS5_IJNSA_ILi8EEESI_EEENS5_IJSI_SC_EEEEEEEvNS4_8identityENS4_23SM90_TMA_LOAD_MULTICASTES1C_vS1D_EENS_8epilogue10collective6detail29Sm90TmaWarpSpecializedAdapterINS1H_15DefaultEpilogueISK_SL_SL_NS1G_6thread17LinearCombinationISK_Li1EffLNS1L_9ScaleType4KindE0ELNS_15FloatRoundStyleE2ESK_EENS1_15EpilogueDefaultEEEEEvvEEEEvNT_6ParamsE,(.L_x_210 - _ZN7cutlass13device_kernelINS_4gemm6kernel13GemmUniversalIN4cute5tupleIJiiiiEEENS1_10collective13CollectiveMmaINS1_34MainloopSm90TmaGmmaWarpSpecializedILi34ENS5_IJNS4_1CILi2EEENSA_ILi1EEESC_EEENS1_35KernelTmaWarpSpecializedCooperativeEEENS5_IJNSA_ILi128EEENSA_ILi80EEENSA_ILi16EEEEEENS_10bfloat16_tENS5_IJlSC_lEEESK_SL_NS4_8TiledMMAINS4_8MMA_AtomIJNS4_4SM904GMMA27MMA_64x16x16_F32BF16BF16_SSILNSP_5MajorE0ELSR_0ELNSP_7ScaleInE1ELSS_1EEEEEENS4_6LayoutISD_NS5_IJSC_NSA_ILi0EEESW_EEEEENS5_IJNS4_10UnderscoreESZ_SZ_EEEEENS4_13SM90_TMA_LOADENS4_14ComposedLayoutINS4_7SwizzleILi1ELi4ELi3EEENS4_18smem_ptr_flag_bitsILi16EEENSV_INS5_IJNSA_ILi8EEESI_EEENS5_IJSI_SC_EEEEEEEvNS4_8identityENS4_23SM90_TMA_LOAD_MULTICASTES1C_vS1D_EENS_8epilogue10collective6detail29Sm90TmaWarpSpecializedAdapterINS1H_15DefaultEpilogueISK_SL_SL_NS1G_6thread17LinearCombinationISK_Li1EffLNS1L_9ScaleType4KindE0ELNS_15FloatRoundStyleE2ESK_EENS1_15EpilogueDefaultEEEEEvvEEEEvNT_6ParamsE)
        .other          _ZN7cutlass13device_kernelINS_4gemm6kernel13GemmUniversalIN4cute5tupleIJiiiiEEENS1_10collective13CollectiveMmaINS1_34MainloopSm90TmaGmmaWarpSpecializedILi34ENS5_IJNS4_1CILi2EEENSA_ILi1EEESC_EEENS1_35KernelTmaWarpSpecializedCooperativeEEENS5_IJNSA_ILi128EEENSA_ILi80EEENSA_ILi16EEEEEENS_10bfloat16_tENS5_IJlSC_lEEESK_SL_NS4_8TiledMMAINS4_8MMA_AtomIJNS4_4SM904GMMA27MMA_64x16x16_F32BF16BF16_SSILNSP_5MajorE0ELSR_0ELNSP_7ScaleInE1ELSS_1EEEEEENS4_6LayoutISD_NS5_IJSC_NSA_ILi0EEESW_EEEEENS5_IJNS4_10UnderscoreESZ_SZ_EEEEENS4_13SM90_TMA_LOADENS4_14ComposedLayoutINS4_7SwizzleILi1ELi4ELi3EEENS4_18smem_ptr_flag_bitsILi16EEENSV_INS5_IJNSA_ILi8EEESI_EEENS5_IJSI_SC_EEEEEEEvNS4_8identityENS4_23SM90_TMA_LOAD_MULTICASTES1C_vS1D_EENS_8epilogue10collective6detail29Sm90TmaWarpSpecializedAdapterINS1H_15DefaultEpilogueISK_SL_SL_NS1G_6thread17LinearCombinationISK_Li1EffLNS1L_9ScaleType4KindE0ELNS_15FloatRoundStyleE2ESK_EENS1_15EpilogueDefaultEEEEEvvEEEEvNT_6ParamsE,@"STO_CUDA_ENTRY STV_DEFAULT"
_ZN7cutlass13device_kernelINS_4gemm6kernel13GemmUniversalIN4cute5tupleIJiiiiEEENS1_10collective13CollectiveMmaINS1_34MainloopSm90TmaGmmaWarpSpecializedILi34ENS5_IJNS4_1CILi2EEENSA_ILi1EEESC_EEENS1_35KernelTmaWarpSpecializedCooperativeEEENS5_IJNSA_ILi128EEENSA_ILi80EEENSA_ILi16EEEEEENS_10bfloat16_tENS5_IJlSC_lEEESK_SL_NS4_8TiledMMAINS4_8MMA_AtomIJNS4_4SM904GMMA27MMA_64x16x16_F32BF16BF16_SSILNSP_5MajorE0ELSR_0ELNSP_7ScaleInE1ELSS_1EEEEEENS4_6LayoutISD_NS5_IJSC_NSA_ILi0EEESW_EEEEENS5_IJNS4_10UnderscoreESZ_SZ_EEEEENS4_13SM90_TMA_LOADENS4_14ComposedLayoutINS4_7SwizzleILi1ELi4ELi3EEENS4_18smem_ptr_flag_bitsILi16EEENSV_INS5_IJNSA_ILi8EEESI_EEENS5_IJSI_SC_EEEEEEEvNS4_8identityENS4_23SM90_TMA_LOAD_MULTICASTES1C_vS1D_EENS_8epilogue10collective6detail29Sm90TmaWarpSpecializedAdapterINS1H_15DefaultEpilogueISK_SL_SL_NS1G_6thread17LinearCombinationISK_Li1EffLNS1L_9ScaleType4KindE0ELNS_15FloatRoundStyleE2ESK_EENS1_15EpilogueDefaultEEEEEvvEEEEvNT_6ParamsE:
[----:B------:R-:W0:Y:S01]  /*0000*/  LDC R1, c[0x0][0x28] ;  /* 0x00000a00ff017b82 */ /* 0x000e220000000800 */
[----:B------:R-:W1:Y:S01]  /*0010*/  S2R R71, SR_TID.X ;  /* 0x0000000000477919 */ /* 0x000e620000002100 */
[----:B------:R-:W-:Y:S01]  /*0020*/  ELECT P0, URZ, PT ;  /* 0x00000000003f782f */ /* 0x000fe20003800000 */
[----:B------:R-:W-:Y:S01]  /*0030*/  BSSY B0, `(.L_x_0) ;  /* 0x000000f000007945 */ /* 0x000fe20003800000 */
[--C-:B-1----:R-:W-:Y:S02]  /*0040*/  SHF.R.U32.HI R0, RZ, 0x5, R71.reuse ;  /* 0x00000005ff007819 */ /* 0x102fe40000011647 */
[----:B------:R-:W-:-:S03]  /*0050*/  SHF.R.U32.HI R7, RZ, 0x7, R71 ;  /* 0x00000007ff077819 */ /* 0x000fc60000011647 */
[----:B------:R-:W1:Y:S04]  /*0060*/  SHFL.IDX PT, R3, R0, RZ, 0x1f ;  /* 0x00001fff00037589 */ /* 0x000e6800000e0000 */
[----:B------:R2:W3:Y:S01]  /*0070*/  SHFL.IDX PT, R2, R7, RZ, 0x1f ;  /* 0x00001fff07027589 */ /* 0x0004e200000e0000 */
[----:B-1----:R-:W-:-:S13]  /*0080*/  ISETP.NE.OR P0, PT, R3, RZ, !P0 ;  /* 0x000000ff0300720c */ /* 0x002fda0004705670 */
[----:B0-23--:R-:W-:Y:S05]  /*0090*/  @P0 BRA `(.L_x_1) ;  /* 0x0000000000200947 */ /* 0x00dfea0003800000 */
[----:B------:R-:W-:Y:S02]  /*00a0*/  ULDC.64 UR4, c[0x0][0x198] ;  /* 0x0000660000047ab9 */ /* 0x000fe40000000a00 */
[----:B------:R-:W-:Y:S02]  /*00b0*/  UIADD3 UR6, UP0, UR4, 0xf0, URZ ;  /* 0x000000f004067890 */ /* 0x000fe4000ff1e03f */
[----:B------:R-:W-:Y:S02]  /*00c0*/  UIADD3 UR4, UP1, UR4, 0x1f0, URZ ;  /* 0x000001f004047890 */ /* 0x000fe4000ff3e03f */
[----:B------:R-:W-:Y:S02]  /*00d0*/  UIADD3.X UR7, URZ, UR5, URZ, UP0, !UPT ;  /* 0x000000053f077290 */ /* 0x000fe400087fe43f */
[----:B------:R-:W-:-:S07]  /*00e0*/  UIADD3.X UR5, URZ, UR5, URZ, UP1, !UPT ;  /* 0x000000053f057290 */ /* 0x000fce0008ffe43f */
[----:B------:R0:W-:Y:S02]  /*00f0*/  UTMACCTL.PF [UR6] ;  /* 0x00000000060079b9 */ /* 0x0001e40008040000 */
[----:B------:R0:W-:Y:S02]  /*0100*/  UTMACCTL.PF [UR4] ;  /* 0x00000000040079b9 */ /* 0x0001e40008040000 */
[----:B0-----:R-:W-:Y:S01]  /*0110*/  NOP ;  /* 0x0000000000007918 */ /* 0x001fe20000000000 */
.L_x_1:
[----:B------:R-:W-:Y:S05]  /*0120*/  BSYNC B0 ;  /* 0x0000000000007941 */ /* 0x000fea0003800000 */
.L_x_0:
[----:B------:R-:W0:Y:S02]  /*0130*/  SHFL.IDX PT, R5, R0, RZ, 0x1f ;  /* 0x00001fff00057589 */ /* 0x000e2400000e0000 */
[----:B0-----:R-:W-:-:S13]  /*0140*/  ISETP.NE.AND P0, PT, R5, RZ, PT ;  /* 0x000000ff0500720c */ /* 0x001fda0003f05270 */
[----:B------:R-:W-:Y:S05]  /*0150*/  @P0 BRA `(.L_x_2) ;  /* 0x0000000400540947 */ /* 0x000fea0003800000 */
[----:B------:R-:W-:Y:S01]  /*0160*/  ELECT P0, URZ, PT ;  /* 0x00000000003f782f */ /* 0x000fe20003800000 */
[----:B------:R-:W-:-:S12]  /*0170*/  BSSY B0, `(.L_x_2) ;  /* 0x0000053000007945 */ /* 0x000fd80003800000 */
[----:B------:R-:W-:Y:S05]  /*0180*/  @!P0 BRA `(.L_x_3) ;  /* 0x0000000400448947 */ /* 0x000fea0003800000 */
[----:B------:R-:W0:Y:S01]  /*0190*/  S2UR UR8, SR_CgaCtaId ;  /* 0x00000000000879c3 */ /* 0x000e220000008800 */
[----:B------:R-:W-:Y:S01]  /*01a0*/  UMOV UR4, 0x400 ;  /* 0x0000040000047882 */ /* 0x000fe20000000000 */
[----:B------:R-:W-:Y:S01]  /*01b0*/  UMOV UR5, 0x1 ;  /* 0x0000000100057882 */ /* 0x000fe20000000000 */
[----:B------:R-:W-:Y:S02]  /*01c0*/  UMOV UR6, 0x4 ;  /* 0x0000000400067882 */ /* 0x000fe40000000000 */
[----:B------:R-:W-:-:S04]  /*01d0*/  UIADD3 UR6, -UR6, 0x100000, URZ ;  /* 0x0010000006067890 */ /* 0x000fc8000fffe13f */
[----:B------:R-:W-:Y:S02]  /*01e0*/  USHF.L.U32 UR7, UR6, 0xb, URZ ;  /* 0x0000000b06077899 */ /* 0x000fe4000800063f */
[----:B------:R-:W-:Y:S02]  /*01f0*/  USHF.L.U32 UR6, UR6, 0x1, URZ ;  /* 0x0000000106067899 */ /* 0x000fe4000800063f */
[----:B0-----:R-:W-:Y:S02]  /*0200*/  ULEA UR8, UR8, UR4, 0x18 ;  /* 0x0000000408087291 */ /* 0x001fe4000f8ec03f */
[----:B------:R-:W-:-:S04]  /*0210*/  UIADD3 UR4, -UR5, 0x100000, URZ ;  /* 0x0010000005047890 */ /* 0x000fc8000fffe13f */
[----:B------:R-:W-:Y:S02]  /*0220*/  USHF.L.U32 UR5, UR4, 0xb, URZ ;  /* 0x0000000b04057899 */ /* 0x000fe4000800063f */
[----:B------:R-:W-:Y:S01]  /*0230*/  USHF.L.U32 UR4, UR4, 0x1, URZ ;  /* 0x0000000104047899 */ /* 0x000fe2000800063f */
[----:B------:R-:W0:Y:S11]  /*0240*/  FENCE.VIEW.ASYNC.S ;  /* 0x00000000000073c6 */ /* 0x000e360000000000 */
[----:B0-----:R0:W1:Y:S01]  /*0250*/  SYNCS.EXCH.64 URZ, [UR8], UR4 ;  /* 0x00000004083f75b2 */ /* 0x0010620008000100 */
[----:B------:R0:W2:Y:S01]  /*0260*/  SYNCS.EXCH.64 URZ, [UR8+0x110], UR6 ;  /* 0x00011006083f75b2 */ /* 0x0000a20008000100 */
[----:B------:R0:W3:Y:S01]  /*0270*/  SYNCS.EXCH.64 URZ, [UR8+0x8], UR4 ;  /* 0x00000804083f75b2 */ /* 0x0000e20008000100 */
[----:B------:R0:W4:Y:S01]  /*0280*/  SYNCS.EXCH.64 URZ, [UR8+0x118], UR6 ;  /* 0x00011806083f75b2 */ /* 0x0001220008000100 */
[----:B------:R0:W0:Y:S01]  /*0290*/  SYNCS.EXCH.64 URZ, [UR8+0x10], UR4 ;  /* 0x00001004083f75b2 */ /* 0x0000220008000100 */
        /* <DEDUP_REMOVED lines=63> */
[----:B-1234-:R-:W-:Y:S01]  /*0690*/  NOP ;  /* 0x0000000000007918 */ /* 0x01efe20000000000 */
.L_x_3:
[----:B0-----:R-:W-:Y:S05]  /*06a0*/  BSYNC B0 ;  /* 0x0000000000007941 */ /* 0x001fea0003800000 */
.L_x_2:
[----:B------:R-:W-:Y:S01]  /*06b0*/  SHF.R.S32.HI R4, RZ, 0x1f, R71 ;  /* 0x0000001fff047819 */ /* 0x000fe20000011447 */
[----:B------:R-:W0:Y:S01]  /*06c0*/  SHFL.IDX PT, R0, R0, RZ, 0x1f ;  /* 0x00001fff00007589 */ /* 0x000e2200000e0000 */
[----:B------:R-:W1:Y:S01]  /*06d0*/  S2UR UR8, SR_CTAID.X ;  /* 0x00000000000879c3 */ /* 0x000e620000002500 */
[----:B------:R-:W-:Y:S02]  /*06e0*/  ELECT P0, URZ, PT ;  /* 0x00000000003f782f */ /* 0x000fe40003800000 */
[----:B------:R-:W-:Y:S01]  /*06f0*/  LEA.HI R4, R4, R71, RZ, 0x7 ;  /* 0x0000004704047211 */ /* 0x000fe200078f38ff */
[----:B------:R-:W-:Y:S01]  /*0700*/  ULDC UR4, c[0x0][0x150] ;  /* 0x0000540000047ab9 */ /* 0x000fe20000000800 */
[----:B------:R-:W-:Y:S01]  /*0710*/  SHF.R.S32.HI R6, RZ, 0x1f, R5 ;  /* 0x0000001fff067819 */ /* 0x000fe20000011405 */
[----:B------:R-:W-:Y:S01]  /*0720*/  NOP ;  /* 0x0000000000007918 */ /* 0x000fe20000000000 */
[----:B------:R-:W-:Y:S01]  /*0730*/  LOP3.LUT R4, R4, 0xffffff80, RZ, 0xc0, !PT ;  /* 0xffffff8004047812 */ /* 0x000fe200078ec0ff */
[----:B------:R-:W-:Y:S01]  /*0740*/  NOP ;  /* 0x0000000000007918 */ /* 0x000fe20000000000 */
[----:B------:R-:W-:Y:S01]  /*0750*/  LEA.HI R6, R6, R5, RZ, 0x2 ;  /* 0x0000000506067211 */ /* 0x000fe200078f10ff */
[----:B------:R-:W2:Y:S01]  /*0760*/  LDC R11, c[0x0][0x144] ;  /* 0x00005100ff0b7b82 */ /* 0x000ea20000000800 */
[----:B------:R-:W-:Y:S01]  /*0770*/  IMAD.MOV.U32 R22, RZ, RZ, 0x1 ;  /* 0x00000001ff167424 */ /* 0x000fe200078e00ff */
[----:B------:R-:W-:Y:S01]  /*0780*/  ISETP.NE.AND P3, PT, R2, RZ, PT ;  /* 0x000000ff0200720c */ /* 0x000fe20003f65270 */
[----:B------:R-:W-:Y:S01]  /*0790*/  IMAD.IADD R8, R71, 0x1, -R4 ;  /* 0x0000000147087824 */ /* 0x000fe200078e0a04 */
[----:B------:R-:W-:Y:S01]  /*07a0*/  LOP3.LUT R6, R6, 0x3ffffffc, RZ, 0xc0, !PT ;  /* 0x3ffffffc06067812 */ /* 0x000fe200078ec0ff */
[----:B------:R-:W3:Y:S03]  /*07b0*/  S2R R4, SR_CTAID.Y ;  /* 0x0000000000047919 */ /* 0x000ee60000002600 */
[----:B------:R-:W-:Y:S01]  /*07c0*/  SHF.R.S32.HI R9, RZ, 0x1f, R8 ;  /* 0x0000001fff097819 */ /* 0x000fe20000011408 */
[----:B------:R-:W-:Y:S01]  /*07d0*/  IMAD.IADD R6, R5, 0x1, -R6 ;  /* 0x0000000105067824 */ /* 0x000fe200078e0a06 */
[----:B------:R-:W4:Y:S02]  /*07e0*/  LDC R13, c[0x0][0x140] ;  /* 0x00005000ff0d7b82 */ /* 0x000f240000000800 */
[----:B------:R-:W-:-:S02]  /*07f0*/  LEA.HI R9, R9, R8, RZ, 0x3 ;  /* 0x0000000809097211 */ /* 0x000fc400078f18ff */
[----:B0-----:R-:W-:Y:S02]  /*0800*/  ISETP.NE.OR P0, PT, R0, RZ, !P0 ;  /* 0x000000ff0000720c */ /* 0x001fe40004705670 */
[--C-:B------:R-:W-:Y:S02]  /*0810*/  SHF.R.S32.HI R0, RZ, 0x3, R9.reuse ;  /* 0x00000003ff007819 */ /* 0x100fe40000011409 */
[----:B-1----:R-:W-:Y:S02]  /*0820*/  I2FP.F32.U32 R10, UR8 ;  /* 0x00000008000a7c45 */ /* 0x002fe40008201000 */
[----:B------:R-:W-:-:S03]  /*0830*/  SHF.R.S32.HI R9, RZ, 0x1f, R9 ;  /* 0x0000001fff097819 */ /* 0x000fc60000011409 */
[----:B------:R-:W-:Y:S01]  /*0840*/  FMUL R10, R10, UR4 ;  /* 0x000000040a0a7c20 */ /* 0x000fe20008400000 */
[----:B------:R-:W-:Y:S01]  /*0850*/  LEA.HI R9, R9, R0, RZ, 0x2 ;  /* 0x0000000009097211 */ /* 0x000fe200078f10ff */
[----:B------:R-:W-:Y:S02]  /*0860*/  ULDC UR4, c[0x0][0x154] ;  /* 0x0000550000047ab9 */ /* 0x000fe40000000800 */
[----:B------:R-:W-:Y:S01]  /*0870*/  VOTEU.ALL UP0, P0 ;  /* 0x00000000003f7886 */ /* 0x000fe20000000000 */
[----:B------:R-:W-:Y:S01]  /*0880*/  LOP3.LUT R9, R9, 0xfffffffc, RZ, 0xc0, !PT ;  /* 0xfffffffc09097812 */ /* 0x000fe200078ec0ff */
[----:B------:R-:W0:Y:S01]  /*0890*/  F2I.U32.TRUNC.NTZ R10, R10 ;  /* 0x0000000a000a7305 */ /* 0x000e22000020f000 */
[----:B------:R-:W-:Y:S02]  /*08a0*/  VOTEU.ALL UP1, P0 ;  /* 0x00000000003f7886 */ /* 0x000fe40000020000 */
[----:B------:R-:W1:Y:S01]  /*08b0*/  @!UP0 S2UR UR7, SR_CgaCtaId ;  /* 0x00000000000789c3 */ /* 0x000e620000008800 */
[----:B------:R-:W-:Y:S01]  /*08c0*/  IMAD.IADD R9, R0, 0x1, -R9 ;  /* 0x0000000100097824 */ /* 0x000fe200078e0a09 */
[----:B------:R-:W-:Y:S01]  /*08d0*/  SHF.R.S32.HI R0, RZ, 0x1f, R3 ;  /* 0x0000001fff007819 */ /* 0x000fe20000011403 */
[----:B------:R-:W-:Y:S01]  /*08e0*/  @!UP0 UMOV UR6, 0x400 ;  /* 0x0000040000068882 */ /* 0x000fe20000000000 */
[----:B----4-:R-:W-:Y:S01]  /*08f0*/  ISETP.EQ.U32.AND P2, PT, R13, 0x1, PT ;  /* 0x000000010d00780c */ /* 0x010fe20003f42070 */
[----:B------:R-:W-:Y:S01]  /*0900*/  IMAD R19, R6, 0x4, R9 ;  /* 0x0000000406137824 */ /* 0x000fe200078e0209 */
[----:B---3--:R-:W-:-:S02]  /*0910*/  I2FP.F32.U32 R12, R4 ;  /* 0x00000004000c7245 */ /* 0x008fc40000201000 */
[----:B------:R-:W3:Y:S01]  /*0920*/  LDC R9, c[0x0][0x148] ;  /* 0x00005200ff097b82 */ /* 0x000ee20000000800 */
[----:B------:R-:W-:Y:S02]  /*0930*/  LEA.HI R0, R0, R3, RZ, 0x2 ;  /* 0x0000000300007211 */ /* 0x000fe400078f10ff */
[----:B------:R-:W-:Y:S01]  /*0940*/  LEA.HI R6, R19, R19, RZ, 0x1 ;  /* 0x0000001313067211 */ /* 0x000fe200078f08ff */
[----:B0-----:R-:W-:Y:S02]  /*0950*/  IMAD.MOV R14, RZ, RZ, -R10 ;  /* 0x000000ffff0e7224 */ /* 0x001fe400078e0a0a */
[----:B------:R-:W-:Y:S01]  /*0960*/  FMUL R12, R12, UR4 ;  /* 0x000000040c0c7c20 */ /* 0x000fe20008400000 */
[----:B------:R-:W-:Y:S01]  /*0970*/  LOP3.LUT R0, R0, 0xfffffffc, RZ, 0xc0, !PT ;  /* 0xfffffffc00007812 */ /* 0x000fe200078ec0ff */
[----:B------:R-:W-:Y:S01]  /*0980*/  UMOV UR4, 0x20 ;  /* 0x0000002000047882 */ /* 0x000fe20000000000 */
[----:B------:R-:W-:Y:S01]  /*0990*/  LOP3.LUT R10, R6, 0xfffffffe, RZ, 0xc0, !PT ;  /* 0xfffffffe060a7812 */ /* 0x000fe200078ec0ff */
[----:B--2---:R-:W-:Y:S01]  /*09a0*/  IMAD R6, R11, R14, UR8 ;  /* 0x000000080b067e24 */ /* 0x004fe2000f8e020e */
[----:B------:R-:W-:-:S04]  /*09b0*/  @!UP0 UIADD3 UR4, -UR4, 0x100000, URZ ;  /* 0x0010000004048890 */ /* 0x000fc8000fffe13f */
[----:B------:R-:W-:Y:S02]  /*09c0*/  @!UP0 USHF.L.U32 UR5, UR4, 0xb, URZ ;  /* 0x0000000b04058899 */ /* 0x000fe4000800063f */
[----:B------:R-:W-:Y:S01]  /*09d0*/  @!UP0 USHF.L.U32 UR4, UR4, 0x1, URZ ;  /* 0x0000000104048899 */ /* 0x000fe2000800063f */
[----:B------:R-:W0:Y:S01]  /*09e0*/  F2I.U32.TRUNC.NTZ R12, R12 ;  /* 0x0000000c000c7305 */ /* 0x000e22000020f000 */
[----:B------:R-:W-:Y:S02]  /*09f0*/  IMAD.IADD R3, R3, 0x1, -R0 ;  /* 0x0000000103037824 */ /* 0x000fe400078e0a00 */
[C---:B------:R-:W-:Y:S02]  /*0a00*/  IMAD.IADD R11, R19.reuse, 0x1, -R10 ;  /* 0x00000001130b7824 */ /* 0x040fe400078e0a0a */
[----:B------:R-:W-:Y:S01]  /*0a10*/  IMAD.SHL.U32 R10, R19, 0x4, RZ ;  /* 0x00000004130a7824 */ /* 0x000fe200078e00ff */
[----:B-1----:R-:W-:Y:S01]  /*0a20*/  @!UP0 ULEA UR6, UR7, UR6, 0x18 ;  /* 0x0000000607068291 */ /* 0x002fe2000f8ec03f */
[----:B------:R-:W-:Y:S01]  /*0a30*/  ISETP.NE.AND P1, PT, R3, 0x3, PT ;  /* 0x000000030300780c */ /* 0x000fe20003f25270 */
[----:B------:R-:W-:Y:S01]  /*0a40*/  VOTEU.ALL UP0, P0 ;  /* 0x00000000003f7886 */ /* 0x000fe20000000000 */
[----:B------:R-:W-:-:S02]  /*0a50*/  ISETP.NE.AND P4, PT, R11, R6, PT ;  /* 0x000000060b00720c */ /* 0x000fc40003f85270 */
[----:B------:R-:W-:Y:S02]  /*0a60*/  LOP3.LUT R19, R19, 0xc, R10, 0x78, !PT ;  /* 0x0000000c13137812 */ /* 0x000fe400078e780a */
[----:B------:R-:W-:Y:S01]  /*0a70*/  LOP3.LUT P0, RZ, R8, 0x7, RZ, 0xc0, !PT ;  /* 0x0000000708ff7812 */ /* 0x000fe2000780c0ff */
[C---:B------:R-:W-:Y:S01]  /*0a80*/  VIADD R8, R2.reuse, 0xffffffff ;  /* 0xffffffff02087836 */ /* 0x040fe20000000000 */
[----:B------:R-:W-:Y:S01]  /*0a90*/  ISETP.EQ.OR P1, PT, R3, RZ, !P1 ;  /* 0x000000ff0300720c */ /* 0x000fe20004f22670 */
[----:B0-----:R-:W-:Y:S01]  /*0aa0*/  IMAD.MOV R23, RZ, RZ, -R12 ;  /* 0x000000ffff177224 */ /* 0x001fe200078e0a0c */
[----:B------:R-:W-:Y:S01]  /*0ab0*/  ISETP.LT.U32.AND P0, PT, R19, 0x2, !P0 ;  /* 0x000000021300780c */ /* 0x000fe20004701070 */
[----:B------:R-:W0:Y:S02]  /*0ac0*/  FENCE.VIEW.ASYNC.S ;  /* 0x00000000000073c6 */ /* 0x000e240000000000 */
[----:B0-----:R0:W1:Y:S01]  /*0ad0*/  @!UP0 SYNCS.EXCH.64 URZ, [UR6+0x230], UR4 ;  /* 0x00023004063f85b2 */ /* 0x0010620008000100 */
[----:B------:R-:W-:Y:S01]  /*0ae0*/  ISETP.EQ.AND P1, PT, R2, RZ, P1 ;  /* 0x000000ff0200720c */ /* 0x000fe20000f22270 */
[----:B---3--:R-:W-:Y:S01]  /*0af0*/  IMAD R11, R9, R23, R4 ;  /* 0x00000017090b7224 */ /* 0x008fe200078e0204 */
[----:B------:R-:W-:-:S02]  /*0b00*/  ISETP.GE.U32.AND P6, PT, R8, 0x2, PT ;  /* 0x000000020800780c */ /* 0x000fc40003fc6070 */
[----:B------:R-:W-:Y:S02]  /*0b10*/  @P4 LEA.HI R0, R19, R19, RZ, 0x1 ;  /* 0x0000001313004211 */ /* 0x000fe400078f08ff */
[----:B------:R-:W-:Y:S02]  /*0b20*/  SEL R18, RZ, 0x1, !P1 ;  /* 0x00000001ff127807 */ /* 0x000fe40004800000 */
[----:B------:R-:W-:Y:S02]  /*0b30*/  @P4 SHF.R.S32.HI R0, RZ, 0x1, R0 ;  /* 0x00000001ff004819 */ /* 0x000fe40000011400 */
[----:B------:R-:W-:Y:S02]  /*0b40*/  SEL R18, R18, 0x2, P6 ;  /* 0x0000000212127807 */ /* 0x000fe40003000000 */
[----:B------:R-:W-:Y:S02]  /*0b50*/  @P4 ISETP.NE.AND P5, PT, R0, R11, PT ;  /* 0x0000000b0000420c */ /* 0x000fe40003fa5270 */
[----:B------:R-:W-:Y:S01]  /*0b60*/  SEL R11, RZ, 0x1, !P0 ;  /* 0x00000001ff0b7807 */ /* 0x000fe20004000000 */
[----:B------:R0:W2:Y:S01]  /*0b70*/  @!UP1 SYNCS.EXCH.64 URZ, [UR6+0x238], UR4 ;  /* 0x00023804063f95b2 */ /* 0x0000a20008000100 */
[----:B------:R-:W-:Y:S01]  /*0b80*/  @P4 SEL R22, RZ, 0x1, P5 ;  /* 0x00000001ff164807 */ /* 0x000fe20002800000 */
[----:B------:R-:W-:Y:S01]  /*0b90*/  NOP ;  /* 0x0000000000007918 */ /* 0x000fe20000000000 */
[----:B------:R-:W-:-:S02]  /*0ba0*/  LOP3.LUT R0, R71, 0x7f, RZ, 0xc0, !PT ;  /* 0x0000007f47007812 */ /* 0x000fc400078ec0ff */
[----:B------:R-:W-:Y:S01]  /*0bb0*/  LOP3.LUT R22, R22, R11, RZ, 0xc0, !PT ;  /* 0x0000000b16167212 */ /* 0x000fe200078ec0ff */
[----:B01----:R-:W-:Y:S06]  /*0bc0*/  @!P2 BRA `(.L_x_4) ;  /* 0x000000000008a947 */ /* 0x003fec0003800000 */
[----:B--2---:R-:W-:Y:S01]  /*0bd0*/  UCGABAR_ARV ;  /* 0x00000000000079c7 */ /* 0x004fe20008000000 */
[----:B------:R-:W-:Y:S05]  /*0be0*/  BRA `(.L_x_5) ;  /* 0x0000000000047947 */ /* 0x000fea0003800000 */
.L_x_4:
[----:B--2---:R-:W-:Y:S01]  /*0bf0*/  NOP ;  /* 0x0000000000007918 */ /* 0x004fe20000000000 */
.L_x_5:
[----:B------:R-:W0:Y:S01]  /*0c00*/  LDC R2, c[0x0][0x65c] ;  /* 0x00019700ff027b82 */ /* 0x000e220000000800 */
[----:B------:R-:W-:Y:S02]  /*0c10*/  IMAD.U32 R10, RZ, RZ, UR8 ;  /* 0x00000008ff0a7e24 */ /* 0x000fe4000f8e00ff */
[----:B------:R-:W-:Y:S01]  /*0c20*/  IMAD.MOV.U32 R11, RZ, RZ, RZ ;  /* 0x000000ffff0b7224 */ /* 0x000fe200078e00ff */
[----:B0-----:R-:W-:-:S04]  /*0c30*/  ISETP.NE.AND P1, PT, R2, 0x1, PT ;  /* 0x000000010200780c */ /* 0x001fc80003f25270 */
[----:B------:R-:W-:-:S09]  /*0c40*/  P2R R5, PR, RZ, 0x2 ;  /* 0x00000002ff057803 */ /* 0x000fd20000000000 */
[----:B------:R-:W0:Y:S01]  /*0c50*/  @P1 LDC R17, c[0x0][0x10] ;  /* 0x00000400ff111b82 */ /* 0x000e220000000800 */
[----:B------:R-:W-:Y:S02]  /*0c60*/  @P1 IMAD.MOV.U32 R5, RZ, RZ, RZ ;  /* 0x000000ffff051224 */ /* 0x000fe400078e00ff */
[----:B------:R-:W-:-:S05]  /*0c70*/  @P1 IMAD.MOV.U32 R15, RZ, RZ, RZ ;  /* 0x000000ffff0f1224 */ /* 0x000fca00078e00ff */
[----:B------:R-:W1:Y:S01]  /*0c80*/  @!P1 LDC R13, c[0x0][0xc] ;  /* 0x00000300ff0d9b82 */ /* 0x000e620000000800 */
[----:B------:R-:W-:Y:S01]  /*0c90*/  ULDC UR4, c[0x0][0xc] ;  /* 0x0000030000047ab9 */ /* 0x000fe20000000800 */
[----:B------:R-:W-:Y:S01]  /*0ca0*/  ULDC UR5, c[0x0][0x10] ;  /* 0x0000040000057ab9 */ /* 0x000fe20000000800 */
[----:B------:R-:W-:Y:S01]  /*0cb0*/  ULDC UR6, c[0x0][0x14] ;  /* 0x0000050000067ab9 */ /* 0x000fe20000000800 */
[----:B------:R-:W-:-:S04]  /*0cc0*/  UIMAD.WIDE.U32 UR4, UR4, UR5, URZ ;  /* 0x00000005040472a5 */ /* 0x000fc8000f8e003f */
[----:B------:R-:W-:Y:S02]  /*0cd0*/  UIMAD.WIDE.U32 UR36, UR4, UR6, URZ ;  /* 0x00000006042472a5 */ /* 0x000fe4000f8e003f */
[----:B------:R-:W-:-:S04]  /*0ce0*/  UIMAD UR42, UR5, UR6, URZ ;  /* 0x00000006052a72a4 */ /* 0x000fc8000f8e023f */
[----:B------:R-:W-:Y:S01]  /*0cf0*/  UIADD3 UR42, UR37, UR42, URZ ;  /* 0x0000002a252a7290 */ /* 0x000fe2000fffe03f */
[----:B0-----:R-:W-:-:S04]  /*0d00*/  @P1 IMAD.WIDE.U32 R16, R17, UR8, R4 ;  /* 0x0000000811101c25 */ /* 0x001fc8000f8e0004 */
[----:B------:R-:W-:Y:S02]  /*0d10*/  @P1 IMAD.IADD R17, R17, 0x1, R15 ;  /* 0x0000000111111824 */ /* 0x000fe400078e020f */
[----:B-1----:R-:W-:-:S04]  /*0d20*/  @!P1 IMAD.WIDE.U32 R10, R4, R13, R10 ;  /* 0x0000000d040a9225 */ /* 0x002fc800078e000a */
[----:B------:R-:W-:Y:S02]  /*0d30*/  @!P1 IMAD.MOV.U32 R16, RZ, RZ, R10 ;  /* 0x000000ffff109224 */ /* 0x000fe400078e000a */
[----:B------:R-:W-:Y:S01]  /*0d40*/  @!P1 IMAD.MOV.U32 R17, RZ, RZ, R11 ;  /* 0x000000ffff119224 */ /* 0x000fe200078e000b */
[----:B------:R-:W-:Y:S06]  /*0d50*/  @!P2 BRA `(.L_x_6) ;  /* 0x00000000000ca947 */ /* 0x000fec0003800000 */
[----:B------:R-:W-:Y:S01]  /*0d60*/  UCGABAR_WAIT ;  /* 0x0000000000007dc7 */ /* 0x000fe20008000000 */
[----:B------:R-:W-:Y:S01]  /*0d70*/  CCTL.IVALL ;  /* 0x00000000ff00798f */ /* 0x000fe20002000000 */
[----:B------:R-:W-:Y:S05]  /*0d80*/  BRA `(.L_x_7) ;  /* 0x0000000000047947 */ /* 0x000fea0003800000 */
.L_x_6:
[----:B------:R-:W-:Y:S06]  /*0d90*/  BAR.SYNC.DEFER_BLOCKING 0x0 ;  /* 0x0000000000007b1d */ /* 0x000fec0000010000 */
.L_x_7:
[----:B------:R-:W-:Y:S05]  /*0da0*/  @!P3 BRA `(.L_x_8) ;  /* 0x0000004400f0b947 */ /* 0x000fea0003800000 */
[----:B------:R-:W-:-:S13]  /*0db0*/  ISETP.GT.U32.AND P0, PT, R8, 0x1, PT ;  /* 0x000000010800780c */ /* 0x000fda0003f04070 */
[----:B------:R-:W-:Y:S05]  /*0dc0*/  @P0 EXIT ;  /* 0x000000000000094d */ /* 0x000fea0003800000 */
[----:B------:R-:W-:Y:S01]  /*0dd0*/  ULDC.64 UR4, c[0x0][0x650] ;  /* 0x0001940000047ab9 */ /* 0x000fe20000000a00 */
[----:B------:R-:W-:Y:S01]  /*0de0*/  PRMT R3, RZ, 0x7610, R3 ;  /* 0x00007610ff037816 */ /* 0x000fe20000000003 */
[----:B------:R-:W-:Y:S01]  /*0df0*/  IMAD.MOV.U32 R79, RZ, RZ, -0x1 ;  /* 0xffffffffff4f7424 */ /* 0x000fe200078e00ff */
[----:B------:R-:W-:Y:S01]  /*0e00*/  ISETP.GE.U32.AND P0, PT, R16, UR4, PT ;  /* 0x0000000410007c0c */ /* 0x000fe2000bf06070 */
[----:B------:R-:W-:Y:S02]  /*0e10*/  IMAD.MOV.U32 R78, RZ, RZ, -0x1 ;  /* 0xffffffffff4e7424 */ /* 0x000fe400078e00ff */
[----:B------:R-:W-:Y:S01]  /*0e20*/  IMAD.MOV.U32 R77, RZ, RZ, -0x1 ;  /* 0xffffffffff4d7424 */ /* 0x000fe200078e00ff */
[----:B------:R-:W-:-:S13]  /*0e30*/  ISETP.GE.U32.AND.EX P0, PT, R17, UR5, PT, P0 ;  /* 0x0000000511007c0c */ /* 0x000fda000bf06100 */
[----:B------:R-:W-:Y:S05]  /*0e40*/  @P0 BRA `(.L_x_9) ;  /* 0x0000000400280947 */ /* 0x000fea0003800000 */
[----:B------:R-:W0:Y:S01]  /*0e50*/  LDC.64 R24, c[0x0][0x628] ;  /* 0x00018a00ff187b82 */ /* 0x000e220000000a00 */
[----:B------:R-:W-:Y:S02]  /*0e60*/  IMAD.MOV.U32 R10, RZ, RZ, R16 ;  /* 0x000000ffff0a7224 */ /* 0x000fe400078e0010 */
[----:B------:R-:W-:-:S05]  /*0e70*/  IMAD.MOV.U32 R11, RZ, RZ, R17 ;  /* 0x000000ffff0b7224 */ /* 0x000fca00078e0011 */
[----:B------:R-:W1:Y:S08]  /*0e80*/  LDC R8, c[0x0][0x630] ;  /* 0x00018c00ff087b82 */ /* 0x000e700000000800 */
[----:B------:R-:W2:Y:S01]  /*0e90*/  LDC.64 R26, c[0x0][0x620] ;  /* 0x00018800ff1a7b82 */ /* 0x000ea20000000a00 */
[----:B0-----:R-:W-:-:S04]  /*0ea0*/  ISETP.NE.U32.AND P0, PT, R24, RZ, PT ;  /* 0x000000ff1800720c */ /* 0x001fc80003f05070 */
[----:B------:R-:W-:-:S13]  /*0eb0*/  ISETP.NE.AND.EX P0, PT, R25, RZ, PT, P0 ;  /* 0x000000ff1900720c */ /* 0x000fda0003f05300 */
[----:B-12---:R-:W-:Y:S05]  /*0ec0*/  @!P0 BRA `(.L_x_10) ;  /* 0x0000000000288947 */ /* 0x006fea0003800000 */
[----:B------:R-:W0:Y:S02]  /*0ed0*/  LDC R3, c[0x0][0x634] ;  /* 0x00018d00ff037b82 */ /* 0x000e240000000800 */
[----:B0-----:R-:W-:-:S05]  /*0ee0*/  IADD3 R3, P0, R16, R3, RZ ;  /* 0x0000000310037210 */ /* 0x001fca0007f1e0ff */
[----:B------:R-:W-:-:S04]  /*0ef0*/  IMAD.X R21, RZ, RZ, R17, P0 ;  /* 0x000000ffff157224 */ /* 0x000fc800000e0611 */
[----:B------:R-:W-:-:S04]  /*0f00*/  IMAD.WIDE.U32 R10, R21, R24, RZ ;  /* 0x00000018150a7225 */ /* 0x000fc800078e00ff */
[----:B------:R-:W-:-:S04]  /*0f10*/  IMAD.WIDE.U32 R12, P0, R3, R25, R10 ;  /* 0x00000019030c7225 */ /* 0x000fc8000780000a */
[----:B------:R-:W-:-:S04]  /*0f20*/  IMAD.WIDE.U32 R10, R3, R24, RZ ;  /* 0x00000018030a7225 */ /* 0x000fc800078e00ff */
[----:B------:R-:W-:Y:S01]  /*0f30*/  IMAD.X R15, RZ, RZ, RZ, P0 ;  /* 0x000000ffff0f7224 */ /* 0x000fe200000e06ff */
[----:B------:R-:W-:Y:S01]  /*0f40*/  IADD3 RZ, P0, R11, R12, RZ ;  /* 0x0000000c0bff7210 */ /* 0x000fe20007f1e0ff */
[----:B------:R-:W-:-:S04]  /*0f50*/  IMAD.MOV.U32 R14, RZ, RZ, R13 ;  /* 0x000000ffff0e7224 */ /* 0x000fc800078e000d */
[----:B------:R-:W-:-:S08]  /*0f60*/  IMAD.WIDE.U32.X R10, R21, R25, R14, P0 ;  /* 0x00000019150a7225 */ /* 0x000fd000000e040e */
.L_x_10:
[----:B------:R-:W0:Y:S01]  /*0f70*/  LDC.64 R30, c[0x0][0x640] ;  /* 0x00019000ff1e7b82 */ /* 0x000e220000000a00 */
[-CC-:B------:R-:W-:Y:S01]  /*0f80*/  SHF.R.U64 R77, R10, R8.reuse, R11.reuse ;  /* 0x000000080a4d7219 */ /* 0x180fe2000000120b */
[----:B------:R-:W-:Y:S01]  /*0f90*/  IMAD R29, R9, R23, R4 ;  /* 0x00000017091d7224 */ /* 0x000fe200078e0204 */
[----:B------:R-:W-:Y:S01]  /*0fa0*/  SHF.R.U32.HI R3, RZ, R8, R11 ;  /* 0x00000008ff037219 */ /* 0x000fe2000001160b */
[----:B------:R-:W-:Y:S01]  /*0fb0*/  IMAD.MOV.U32 R23, RZ, RZ, 0x1 ;  /* 0x00000001ff177424 */ /* 0x000fe200078e00ff */
[----:B------:R-:W-:-:S03]  /*0fc0*/  IADD3 R5, P0, RZ, -R77, RZ ;  /* 0x8000004dff057210 */ /* 0x000fc60007f1e0ff */
[----:B------:R-:W1:Y:S02]  /*0fd0*/  LDC R12, c[0x0][0x618] ;  /* 0x00018600ff0c7b82 */ /* 0x000e640000000800 */
[----:B------:R-:W-:Y:S02]  /*0fe0*/  IMAD.X R3, RZ, RZ, ~R3, P0 ;  /* 0x000000ffff037224 */ /* 0x000fe400000e0e03 */
[----:B------:R-:W-:-:S04]  /*0ff0*/  IMAD.WIDE.U32 R10, R5, R26, R16 ;  /* 0x0000001a050a7225 */ /* 0x000fc800078e0010 */
[----:B------:R-:W2:Y:S01]  /*1000*/  LDC R20, c[0x0][0x608] ;  /* 0x00018200ff147b82 */ /* 0x000ea20000000800 */
[----:B------:R-:W-:Y:S02]  /*1010*/  IMAD R8, R3, R26, RZ ;  /* 0x0000001a03087224 */ /* 0x000fe400078e02ff */
[----:B------:R-:W-:Y:S02]  /*1020*/  IMAD.MOV.U32 R3, RZ, RZ, -0x1 ;  /* 0xffffffffff037424 */ /* 0x000fe400078e00ff */
[----:B------:R-:W-:-:S03]  /*1030*/  IMAD R5, R5, R27, R8 ;  /* 0x0000001b05057224 */ /* 0x000fc600078e0208 */
[----:B------:R-:W3:Y:S01]  /*1040*/  LDC R28, c[0x0][0x658] ;  /* 0x00019600ff1c7b82 */ /* 0x000ee20000000800 */
[----:B------:R-:W-:Y:S01]  /*1050*/  IMAD.IADD R5, R11, 0x1, R5 ;  /* 0x000000010b057824 */ /* 0x000fe200078e0205 */
[----:B0-----:R-:W-:-:S04]  /*1060*/  ISETP.NE.U32.AND P0, PT, R30, RZ, PT ;  /* 0x000000ff1e00720c */ /* 0x001fc80003f05070 */
[----:B------:R-:W-:Y:S02]  /*1070*/  ISETP.NE.AND.EX P0, PT, R31, RZ, PT, P0 ;  /* 0x000000ff1f00720c */ /* 0x000fe40003f05300 */
[----:B------:R-:W0:Y:S01]  /*1080*/  LDC R24, c[0x0][0x600] ;  /* 0x00018000ff187b82 */ /* 0x000e220000000800 */
[-CC-:B-1----:R-:W-:Y:S02]  /*1090*/  SHF.R.U64 R14, R10, R12.reuse, R5.reuse ;  /* 0x0000000c0a0e7219 */ /* 0x182fe40000001205 */
[----:B------:R-:W-:-:S05]  /*10a0*/  SHF.R.U32.HI R5, RZ, R12, R5 ;  /* 0x0000000cff057219 */ /* 0x000fca0000011605 */
[----:B------:R-:W1:Y:S01]  /*10b0*/  LDC R15, c[0x0][0x648] ;  /* 0x00019200ff0f7b82 */ /* 0x000e620000000800 */
[-CC-:B--2---:R-:W-:Y:S02]  /*10c0*/  SHF.R.U64 R27, R14, R20.reuse, R5.reuse ;  /* 0x000000140e1b7219 */ /* 0x184fe40000001205 */
[----:B------:R-:W-:-:S05]  /*10d0*/  SHF.R.U32.HI R5, RZ, R20, R5 ;  /* 0x00000014ff057219 */ /* 0x000fca0000011605 */
[----:B------:R-:W2:Y:S01]  /*10e0*/  LDC R21, c[0x0][0x638] ;  /* 0x00018e00ff157b82 */ /* 0x000ea20000000800 */
[-CC-:B---3--:R-:W-:Y:S02]  /*10f0*/  SHF.R.U64 R20, R27, R28.reuse, R5.reuse ;  /* 0x0000001c1b147219 */ /* 0x188fe40000001205 */
[-C--:B------:R-:W-:Y:S02]  /*1100*/  SHF.L.U32 R3, R3, R28.reuse, RZ ;  /* 0x0000001c03037219 */ /* 0x080fe400000006ff */
[----:B------:R-:W-:Y:S01]  /*1110*/  SHF.R.U32.HI R5, RZ, R28, R5 ;  /* 0x0000001cff057219 */ /* 0x000fe20000011605 */
[----:B------:R-:W-:Y:S01]  /*1120*/  IMAD.MOV.U32 R4, RZ, RZ, R20 ;  /* 0x000000ffff047224 */ /* 0x000fe200078e0014 */
[----:B------:R-:W-:Y:S01]  /*1130*/  LOP3.LUT R12, RZ, R3, RZ, 0x33, !PT ;  /* 0x00000003ff0c7212 */ /* 0x000fe200078e33ff */
[----:B------:R-:W3:Y:S01]  /*1140*/  LDC R25, c[0x0][0x610] ;  /* 0x00018400ff197b82 */ /* 0x000ee20000000800 */
[----:B------:R-:W-:Y:S05]  /*1150*/  @!P0 BRA `(.L_x_11) ;  /* 0x0000000000288947 */ /* 0x000fea0003800000 */
[----:B------:R-:W4:Y:S02]  /*1160*/  LDC R3, c[0x0][0x64c] ;  /* 0x00019300ff037b82 */ /* 0x000f240000000800 */
[----:B----4-:R-:W-:-:S05]  /*1170*/  IADD3 R3, P0, R20, R3, RZ ;  /* 0x0000000314037210 */ /* 0x010fca0007f1e0ff */
        /* <DEDUP_REMOVED lines=8> */
.L_x_11:
[----:B-1----:R-:W-:Y:S01]  /*1200*/  SHF.R.U64 R4, R4, R15, R5 ;  /* 0x0000000f04047219 */ /* 0x002fe20000001205 */
[----:B0-----:R-:W-:Y:S01]  /*1210*/  VIADD R5, R24, 0xffffffff ;  /* 0xffffffff18057836 */ /* 0x001fe20000000000 */
[----:B------:R-:W-:Y:S02]  /*1220*/  SHF.L.U32 R3, R23, R28, RZ ;  /* 0x0000001c17037219 */ /* 0x000fe400000006ff */
[----:B------:R-:W-:Y:S01]  /*1230*/  LOP3.LUT R12, R27, R12, RZ, 0xc0, !PT ;  /* 0x0000000c1b0c7212 */ /* 0x000fe200078ec0ff */
[----:B------:R-:W-:Y:S01]  /*1240*/  IMAD.MOV R8, RZ, RZ, -R4 ;  /* 0x000000ffff087224 */ /* 0x000fe200078e0a04 */
[----:B------:R-:W-:Y:S02]  /*1250*/  SEL R6, R6, R29, !P1 ;  /* 0x0000001d06067207 */ /* 0x000fe40004800000 */
[----:B------:R-:W-:Y:S01]  /*1260*/  LOP3.LUT R5, R14, R5, RZ, 0xc0, !PT ;  /* 0x000000050e057212 */ /* 0x000fe200078ec0ff */
[----:B------:R-:W-:Y:S02]  /*1270*/  IMAD R9, R3, R4, R12 ;  /* 0x0000000403097224 */ /* 0x000fe400078e020c */
[----:B--2---:R-:W-:-:S02]  /*1280*/  IMAD R3, R8, R21, R20 ;  /* 0x0000001508037224 */ /* 0x004fc400078e0214 */
[----:B---3--:R-:W-:Y:S02]  /*1290*/  IMAD R6, R9, R25, R6 ;  /* 0x0000001909067224 */ /* 0x008fe400078e0206 */
[----:B------:R-:W-:Y:S02]  /*12a0*/  IMAD R79, R3, R24, R5 ;  /* 0x00000018034f7224 */ /* 0x000fe400078e0205 */
[----:B------:R-:W-:-:S03]  /*12b0*/  IMAD.MOV.U32 R4, RZ, RZ, 0x1 ;  /* 0x00000001ff047424 */ /* 0x000fc600078e00ff */
[----:B------:R-:W-:Y:S02]  /*12c0*/  SEL R78, R79, R6, !P1 ;  /* 0x000000064f4e7207 */ /* 0x000fe40004800000 */
[----:B------:R-:W-:Y:S02]  /*12d0*/  PRMT R3, R4, 0x7610, R3 ;  /* 0x0000761004037816 */ /* 0x000fe40000000003 */
[----:B------:R-:W-:-:S07]  /*12e0*/  SEL R79, R6, R79, !P1 ;  /* 0x0000004f064f7207 */ /* 0x000fce0004800000 */
.L_x_9:
[----:B------:R-:W-:-:S08]  /*12f0*/  NOP ;  /* 0x0000000000007918 */ /* 0x000fd00000000000 */
[----:B------:R-:W0:Y:S02]  /*1300*/  USETMAXREG.TRY_ALLOC.CTAPOOL UP0, 0xe8 ;  /* 0x000000e8000079c8 */ /* 0x000e240008000600 */
[----:B0-----:R-:W-:-:S13]  /*1310*/  PLOP3.LUT P0, PT, PT, PT, UP0, 0x80, 0x0 ;  /* 0x000000000000781c */ /* 0x001fda0003f0f008 */
[----:B------:R-:W-:Y:S05]  /*1320*/  @!P0 BRA `(.L_x_9) ;  /* 0xfffffffc00f08947 */ /* 0x000fea000383ffff */
[----:B------:R-:W-:Y:S01]  /*1330*/  ULDC.64 UR4, c[0x0][0x598] ;  /* 0x0001660000047ab9 */ /* 0x000fe20000000a00 */
[----:B------:R-:W-:Y:S01]  /*1340*/  ULDC.64 UR38, c[0x0][0x208] ;  /* 0x0000820000267ab9 */ /* 0x000fe20000000a00 */
[----:B------:R-:W-:-:S04]  /*1350*/  ISETP.NE.U32.AND P0, PT, RZ, UR4, PT ;  /* 0x00000004ff007c0c */ /* 0x000fc8000bf05070 */
[----:B------:R-:W-:-:S13]  /*1360*/  ISETP.NE.AND.EX P0, PT, RZ, UR5, PT, P0 ;  /* 0x00000005ff007c0c */ /* 0x000fda000bf05300 */
[----:B------:R-:W-:Y:S05]  /*1370*/  @!P0 BRA `(.L_x_12) ;  /* 0x00000000001c8947 */ /* 0x000fea0003800000 */
[----:B------:R-:W0:Y:S02]  /*1380*/  LDC.64 R4, c[0x0][0x598] ;  /* 0x00016600ff047b82 */ /* 0x000e240000000a00 */
[----:B0-----:R-:W2:Y:S02]  /*1390*/  LDG.E.64 R4, desc[UR38][R4.64] ;  /* 0x0000002604047981 */ /* 0x001ea4000c1e1b00 */
[----:B--2---:R-:W-:-:S04]  /*13a0*/  ISETP.NE.U32.AND P0, PT, R4, RZ, PT ;  /* 0x000000ff0400720c */ /* 0x004fc80003f05070 */
[----:B------:R-:W-:-:S13]  /*13b0*/  ISETP.NE.AND.EX P0, PT, R5, RZ, PT, P0 ;  /* 0x000000ff0500720c */ /* 0x000fda0003f05300 */
[----:B------:R-:W-:Y:S05]  /*13c0*/  @!P0 BRA `(.L_x_12) ;  /* 0x0000000000088947 */ /* 0x000fea0003800000 */
[----:B------:R0:W5:Y:S01]  /*13d0*/  LD.E R23, desc[UR38][R4.64] ;  /* 0x0000002604177980 */ /* 0x000162000c101900 */
[----:B------:R-:W-:Y:S05]  /*13e0*/  BRA `(.L_x_13) ;  /* 0x0000000000247947 */ /* 0x000fea0003800000 */
.L_x_12:
[----:B------:R-:W-:Y:S02]  /*13f0*/  ULDC.64 UR4, c[0x0][0x588] ;  /* 0x0001620000047ab9 */ /* 0x000fe40000000a00 */
[----:B------:R-:W-:-:S04]  /*1400*/  ISETP.NE.U32.AND P0, PT, RZ, UR4, PT ;  /* 0x00000004ff007c0c */ /* 0x000fc8000bf05070 */
[----:B------:R-:W-:-:S13]  /*1410*/  ISETP.NE.AND.EX P0, PT, RZ, UR5, PT, P0 ;  /* 0x00000005ff007c0c */ /* 0x000fda000bf05300 */
[----:B------:R-:W-:Y:S05]  /*1420*/  @!P0 BRA `(.L_x_14) ;  /* 0x00000000000c8947 */ /* 0x000fea0003800000 */
[----:B------:R-:W0:Y:S02]  /*1430*/  LDC.64 R4, c[0x0][0x588] ;  /* 0x00016200ff047b82 */ /* 0x000e240000000a00 */
[----:B0-----:R1:W5:Y:S01]  /*1440*/  LDG.E R23, desc[UR38][R4.64] ;  /* 0x0000002604177981 */ /* 0x001362000c1e1900 */
[----:B------:R-:W-:Y:S05]  /*1450*/  BRA `(.L_x_13) ;  /* 0x0000000000087947 */ /* 0x000fea0003800000 */
.L_x_14:
[----:B------:R-:W-:Y:S02]  /*1460*/  ULDC UR4, c[0x0][0x580] ;  /* 0x0001600000047ab9 */ /* 0x000fe40000000800 */
[----:B------:R-:W-:-:S07]  /*1470*/  IMAD.U32 R23, RZ, RZ, UR4 ;  /* 0x00000004ff177e24 */ /* 0x000fce000f8e00ff */
.L_x_13:
[----:B------:R-:W-:Y:S02]  /*1480*/  ULDC.64 UR4, c[0x0][0x5a0] ;  /* 0x0001680000047ab9 */ /* 0x000fe40000000a00 */
[----:B------:R-:W-:-:S04]  /*1490*/  ISETP.NE.U32.AND P0, PT, RZ, UR4, PT ;  /* 0x00000004ff007c0c */ /* 0x000fc8000bf05070 */
[----:B------:R-:W-:-:S13]  /*14a0*/  ISETP.NE.AND.EX P0, PT, RZ, UR5, PT, P0 ;  /* 0x00000005ff007c0c */ /* 0x000fda000bf05300 */
[----:B------:R-:W-:Y:S05]  /*14b0*/  @!P0 BRA `(.L_x_15) ;  /* 0x00000000001c8947 */ /* 0x000fea0003800000 */
[----:B01----:R-:W0:Y:S02]  /*14c0*/  LDC.64 R4, c[0x0][0x5a0] ;  /* 0x00016800ff047b82 */ /* 0x003e240000000a00 */
[----:B0-----:R-:W2:Y:S02]  /*14d0*/  LDG.E.64 R4, desc[UR38][R4.64] ;  /* 0x0000002604047981 */ /* 0x001ea4000c1e1b00 */
[----:B--2---:R-:W-:-:S04]  /*14e0*/  ISETP.NE.U32.AND P0, PT, R4, RZ, PT ;  /* 0x000000ff0400720c */ /* 0x004fc80003f05070 */
[----:B------:R-:W-:-:S13]  /*14f0*/  ISETP.NE.AND.EX P0, PT, R5, RZ, PT, P0 ;  /* 0x000000ff0500720c */ /* 0x000fda0003f05300 */
[----:B------:R-:W-:Y:S05]  /*1500*/  @!P0 BRA `(.L_x_15) ;  /* 0x0000000000088947 */ /* 0x000fea0003800000 */
[----:B------:R0:W5:Y:S01]  /*1510*/  LD.E R66, desc[UR38][R4.64] ;  /* 0x0000002604427980 */ /* 0x000162000c101900 */
[----:B------:R-:W-:Y:S05]  /*1520*/  BRA `(.L_x_16) ;  /* 0x0000000000247947 */ /* 0x000fea0003800000 */
.L_x_15:
[----:B------:R-:W-:Y:S02]  /*1530*/  ULDC.64 UR4, c[0x0][0x590] ;  /* 0x0001640000047ab9 */ /* 0x000fe40000000a00 */
[----:B------:R-:W-:-:S04]  /*1540*/  ISETP.NE.U32.AND P0, PT, RZ, UR4, PT ;  /* 0x00000004ff007c0c */ /* 0x000fc8000bf05070 */
[----:B------:R-:W-:-:S13]  /*1550*/  ISETP.NE.AND.EX P0, PT, RZ, UR5, PT, P0 ;  /* 0x00000005ff007c0c */ /* 0x000fda000bf05300 */
[----:B------:R-:W-:Y:S05]  /*1560*/  @!P0 BRA `(.L_x_17) ;  /* 0x00000000000c8947 */ /* 0x000fea0003800000 */
[----:B------:R-:W2:Y:S02]  /*1570*/  LDC.64 R66, c[0x0][0x590] ;  /* 0x00016400ff427b82 */ /* 0x000ea40000000a00 */
[----:B--2---:R2:W5:Y:S01]  /*1580*/  LDG.E R66, desc[UR38][R66.64] ;  /* 0x0000002642427981 */ /* 0x004562000c1e1900 */
[----:B------:R-:W-:Y:S05]  /*1590*/  BRA `(.L_x_16) ;  /* 0x0000000000087947 */ /* 0x000fea0003800000 */
.L_x_17:
[----:B------:R-:W-:Y:S02]  /*15a0*/  ULDC UR4, c[0x0][0x584] ;  /* 0x0001610000047ab9 */ /* 0x000fe40000000800 */
[----:B------:R-:W-:-:S07]  /*15b0*/  IMAD.U32 R66, RZ, RZ, UR4 ;  /* 0x00000004ff427e24 */ /* 0x000fce000f8e00ff */
.L_x_16:
[----:B------:R-:W-:-:S13]  /*15c0*/  LOP3.LUT P0, RZ, R3, 0xff, RZ, 0xc0, !PT ;  /* 0x000000ff03ff7812 */ /* 0x000fda000780c0ff */
[----:B------:R-:W-:Y:S05]  /*15d0*/  @!P0 EXIT ;  /* 0x000000000000894d */ /* 0x000fea0003800000 */
[----:B------:R-:W3:Y:S01]  /*15e0*/  LDC R69, c[0x0][0x658] ;  /* 0x00019600ff457b82 */ /* 0x000ee20000000800 */
[----:B------:R-:W-:Y:S01]  /*15f0*/  LOP3.LUT R7, R7, 0x1, RZ, 0xc0, !PT ;  /* 0x0000000107077812 */ /* 0x000fe200078ec0ff */
[----:B------:R-:W-:Y:S01]  /*1600*/  ULDC.64 UR6, c[0x0][0x288] ;  /* 0x0000a20000067ab9 */ /* 0x000fe20000000a00 */
[----:B------:R-:W-:Y:S01]  /*1610*/  SHF.R.U32.HI R3, RZ, 0x2, R71 ;  /* 0x00000002ff037819 */ /* 0x000fe20000011647 */
[----:B------:R-:W-:Y:S01]  /*1620*/  UIADD3 UR4, UR7, 0xf, URZ ;  /* 0x0000000f07047890 */ /* 0x000fe2000fffe03f */
[----:B------:R-:W-:Y:S01]  /*1630*/  SHF.R.U32.HI R0, RZ, 0x1, R0 ;  /* 0x00000001ff007819 */ /* 0x000fe20000011600 */
[----:B------:R-:W-:Y:S01]  /*1640*/  IMAD.SHL.U32 R64, R7, 0x40, RZ ;  /* 0x0000004007407824 */ /* 0x000fe200078e00ff */
[----:B------:R-:W-:Y:S01]  /*1650*/  LOP3.LUT R3, R3, 0x7, RZ, 0xc0, !PT ;  /* 0x0000000703037812 */ /* 0x000fe200078ec0ff */
[----:B------:R-:W4:Y:S01]  /*1660*/  LDC.64 R8, c[0x0][0x5c8] ;  /* 0x00017200ff087b82 */ /* 0x000f220000000a00 */
[----:B------:R-:W-:Y:S01]  /*1670*/  USHF.R.S32.HI UR5, URZ, 0x1f, UR4 ;  /* 0x0000001f3f057899 */ /* 0x000fe20008011404 */
[----:B------:R-:W-:Y:S01]  /*1680*/  LOP3.LUT R0, R0, 0x30, RZ, 0xc0, !PT ;  /* 0x0000003000007812 */ /* 0x000fe200078ec0ff */
[----:B------:R-:W-:Y:S01]  /*1690*/  IMAD.MOV.U32 R6, RZ, RZ, 0x1 ;  /* 0x00000001ff067424 */ /* 0x000fe200078e00ff */
[--C-:B------:R-:W-:Y:S01]  /*16a0*/  LOP3.LUT R64, R64, 0x40, R3.reuse, 0xe2, !PT ;  /* 0x0000004040407812 */ /* 0x100fe200078ee203 */
[----:B------:R-:W-:Y:S01]  /*16b0*/  ULEA.HI UR5, UR5, UR4, URZ, 0x4 ;  /* 0x0000000405057291 */ /* 0x000fe2000f8f203f */
[-C--:B01----:R-:W-:Y:S01]  /*16c0*/  IADD3 R4, RZ, -R0.reuse, -R3 ;  /* 0x80000000ff047210 */ /* 0x083fe20007ffe803 */
[----:B------:R-:W-:Y:S01]  /*16d0*/  IMAD.U32 R5, RZ, RZ, UR6 ;  /* 0x00000006ff057e24 */ /* 0x000fe2000f8e00ff */
[----:B------:R-:W0:Y:S01]  /*16e0*/  LDC R73, c[0x0][0x600] ;  /* 0x00018000ff497b82 */ /* 0x000e220000000800 */
[----:B------:R-:W-:Y:S01]  /*16f0*/  LOP3.LUT R64, R64, R0, RZ, 0xfc, !PT ;  /* 0x0000000040407212 */ /* 0x000fe200078efcff */
[----:B------:R-:W-:Y:S01]  /*1700*/  IMAD.MOV.U32 R0, RZ, RZ, -0x1 ;  /* 0xffffffffff007424 */ /* 0x000fe200078e00ff */
[----:B------:R-:W-:Y:S01]  /*1710*/  USHF.R.S32.HI UR43, URZ, 0x4, UR5 ;  /* 0x000000043f2b7899 */ /* 0x000fe20008011405 */
[----:B------:R-:W-:Y:S01]  /*1720*/  LOP3.LUT R70, R71, 0x3, RZ, 0xc0, !PT ;  /* 0x0000000347467812 */ /* 0x000fe200078ec0ff */
[----:B------:R-:W-:Y:S01]  /*1730*/  IMAD R4, R7, -0x40, R4 ;  /* 0xffffffc007047824 */ /* 0x000fe200078e0204 */
[C---:B------:R-:W-:Y:S01]  /*1740*/  LOP3.LUT R72, R71.reuse, 0x80, RZ, 0xc0, !PT ;  /* 0x0000008047487812 */ /* 0x040fe200078ec0ff */
[----:B------:R-:W-:Y:S01]  /*1750*/  UISETP.LT.AND UP0, UPT, UR43, 0x1, UPT ;  /* 0x000000012b00788c */ /* 0x000fe2000bf01270 */
[-C--:B---3--:R-:W-:Y:S01]  /*1760*/  SHF.L.U32 R0, R0, R69.reuse, RZ ;  /* 0x0000004500007219 */ /* 0x088fe200000006ff */
[----:B------:R-:W-:Y:S01]  /*1770*/  ULDC UR4, c[0x0][0x284] ;  /* 0x0000a10000047ab9 */ /* 0x000fe20000000800 */
[----:B------:R-:W-:Y:S01]  /*1780*/  IMAD R70, R70, -0x2, R5 ;  /* 0xfffffffe46467824 */ /* 0x000fe200078e0205 */
[----:B------:R-:W-:Y:S01]  /*1790*/  USEL UR44, UR43, 0x1, UP0 ;  /* 0x000000012b2c7887 */ /* 0x000fe20008000000 */
[----:B------:R-:W-:Y:S01]  /*17a0*/  SHF.L.U32 R69, R6, R69, RZ ;  /* 0x0000004506457219 */ /* 0x000fe200000006ff */
[----:B------:R-:W-:Y:S01]  /*17b0*/  IMAD.SHL.U32 R71, R71, 0x2, RZ ;  /* 0x0000000247477824 */ /* 0x000fe200078e00ff */
[----:B------:R-:W-:Y:S01]  /*17c0*/  LOP3.LUT R76, R18, 0x1, RZ, 0xfc, !PT ;  /* 0x00000001124c7812 */ /* 0x000fe200078efcff */
[----:B------:R-:W-:Y:S01]  /*17d0*/  VIADD R75, R4, UR4 ;  /* 0x00000004044b7c36 */ /* 0x000fe20008000000 */
[C---:B----4-:R-:W-:Y:S01]  /*17e0*/  SHF.L.U64.HI R68, R8.reuse, 0x3, R9 ;  /* 0x0000000308447819 */ /* 0x050fe20000010209 */
[----:B--2---:R-:W-:Y:S01]  /*17f0*/  IMAD.SHL.U32 R67, R8, 0x8, RZ ;  /* 0x0000000808437824 */ /* 0x004fe200078e00ff */
[----:B------:R-:W-:Y:S01]  /*1800*/  SHF.R.U32.HI R72, RZ, 0x7, R72 ;  /* 0x00000007ff487819 */ /* 0x000fe20000011648 */
[----:B------:R-:W-:Y:S01]  /*1810*/  IMAD.MOV.U32 R65, RZ, RZ, RZ ;  /* 0x000000ffff417224 */ /* 0x000fe200078e00ff */
[----:B------:R-:W-:Y:S01]  /*1820*/  LOP3.LUT R74, RZ, R0, RZ, 0x33, !PT ;  /* 0x00000000ff4a7212 */ /* 0x000fe200078e33ff */
[----:B------:R-:W-:Y:S01]  /*1830*/  UIADD3 UR44, UR43, -UR44, URZ ;  /* 0x8000002c2b2c7290 */ /* 0x000fe2000fffe03f */
[----:B------:R-:W-:Y:S01]  /*1840*/  UMOV UR40, URZ ;  /* 0x0000003f00287c82 */ /* 0x000fe20008000000 */
[----:B0-----:R-:W-:Y:S01]  /*1850*/  VIADD R73, R73, 0xffffffff ;  /* 0xffffffff49497836 */ /* 0x001fe20000000000 */
[----:B------:R-:W-:-:S09]  /*1860*/  UMOV UR41, URZ ;  /* 0x0000003f00297c82 */ /* 0x000fd20008000000 */
.L_x_115:
[----:B0-----:R-:W0:Y:S01]  /*1870*/  SHFL.IDX PT, R0, R72, RZ, 0x1f ;  /* 0x00001fff48007589 */ /* 0x001e2200000e0000 */
[----:B-1----:R-:W1:Y:S01]  /*1880*/  S2UR UR6, SR_CgaCtaId ;  /* 0x00000000000679c3 */ /* 0x002e620000008800 */
[----:B------:R-:W-:Y:S01]  /*1890*/  UMOV UR45, 0x400 ;  /* 0x00000400002d7882 */ /* 0x000fe20000000000 */
[----:B0-----:R-:W-:Y:S01]  /*18a0*/  R2UR UR4, R0 ;  /* 0x00000000000472ca */ /* 0x001fe200000e0000 */
[----:B-1----:R-:W-:-:S12]  /*18b0*/  ULEA UR45, UR6, UR45, 0x18 ;  /* 0x0000002d062d7291 */ /* 0x002fd8000f8ec03f */
[----:B------:R-:W-:-:S04]  /*18c0*/  ULEA.HI UR5, UR4, UR4, URZ, 0x1 ;  /* 0x0000000404057291 */ /* 0x000fc8000f8f083f */
[----:B------:R-:W-:-:S04]  /*18d0*/  ULOP3.LUT UR5, UR5, 0x1ffffe, URZ, 0xc0, !UPT ;  /* 0x001ffffe05057892 */ /* 0x000fc8000f8ec03f */
[----:B------:R-:W-:-:S03]  /*18e0*/  UIADD3 UR5, UR4, -UR5, URZ ;  /* 0x8000000504057290 */ /* 0x000fc6000fffe03f */
[----:B------:R-:W-:Y:S01]  /*18f0*/  ULDC UR4, c[0x0][0x28c] ;  /* 0x0000a30000047ab9 */ /* 0x000fe20000000800 */
[----:B------:R-:W-:Y:S01]  /*1900*/  ULEA UR5, UR5, UR45, 0xb ;  /* 0x0000002d05057291 */ /* 0x000fe2000f8e583f */
[----:B------:R-:W-:-:S03]  /*1910*/  ISETP.LT.AND P0, PT, RZ, UR4, PT ;  /* 0x00000004ff007c0c */ /* 0x000fc6000bf01270 */
[----:B------:R-:W-:-:S04]  /*1920*/  UIADD3 UR5, UR5, 0x300, URZ ;  /* 0x0000030005057890 */ /* 0x000fc8000fffe03f */
[----:B------:R-:W-:-:S04]  /*1930*/  USHF.R.U32.HI UR5, URZ, 0x4, UR5 ;  /* 0x000000043f057899 */ /* 0x000fc80008011605 */
[----:B------:R-:W-:-:S04]  /*1940*/  ULOP3.LUT UR5, UR5, 0x3fff, URZ, 0xc0, !UPT ;  /* 0x00003fff05057892 */ /* 0x000fc8000f8ec03f */
[----:B------:R-:W-:Y:S01]  /*1950*/  ULOP3.LUT UR46, UR5, 0x10000, URZ, 0xfc, !UPT ;  /* 0x00010000052e7892 */ /* 0x000fe2000f8efc3f */
[----:B--2345:R-:W-:Y:S11]  /*1960*/  @P0 BRA `(.L_x_18) ;  /* 0x0000000000400947 */ /* 0x03cff60003800000 */
[----:B------:R-:W-:Y:S01]  /*1970*/  MOV R0, 0x0 ;  /* 0x0000000000007802 */ /* 0x000fe20000000f00 */
[----:B------:R-:W-:Y:S01]  /*1980*/  ULDC.64 UR4, c[0x4][0x68] ;  /* 0x01001a0000047ab9 */ /* 0x000fe20000000a00 */
[----:B------:R-:W-:Y:S01]  /*1990*/  ULDC.64 UR6, c[0x4][0x8] ;  /* 0x0100020000067ab9 */ /* 0x000fe20000000a00 */
[----:B------:R-:W-:Y:S01]  /*19a0*/  IMAD.U32 R4, RZ, RZ, UR4 ;  /* 0x00000004ff047e24 */ /* 0x000fe2000f8e00ff */
[----:B------:R0:W1:Y:S01]  /*19b0*/  LDC.64 R14, c[0x4][R0] ;  /* 0x01000000000e7b82 */ /* 0x0000620000000a00 */
[----:B------:R-:W-:Y:S01]  /*19c0*/  IMAD.U32 R5, RZ, RZ, UR5 ;  /* 0x00000005ff057e24 */ /* 0x000fe2000f8e00ff */
[----:B------:R-:W-:Y:S01]  /*19d0*/  ULDC.64 UR4, c[0x4][0x70] ;  /* 0x01001c0000047ab9 */ /* 0x000fe20000000a00 */
[----:B------:R-:W-:Y:S02]  /*19e0*/  IMAD.U32 R10, RZ, RZ, UR6 ;  /* 0x00000006ff0a7e24 */ /* 0x000fe4000f8e00ff */
[----:B------:R-:W-:Y:S02]  /*19f0*/  IMAD.U32 R6, RZ, RZ, UR4 ;  /* 0x00000004ff067e24 */ /* 0x000fe4000f8e00ff */
[----:B------:R-:W-:-:S02]  /*1a00*/  IMAD.U32 R7, RZ, RZ, UR5 ;  /* 0x00000005ff077e24 */ /* 0x000fc4000f8e00ff */
[----:B------:R-:W-:Y:S02]  /*1a10*/  IMAD.U32 R11, RZ, RZ, UR7 ;  /* 0x00000007ff0b7e24 */ /* 0x000fe4000f8e00ff */
[----:B------:R-:W-:Y:S02]  /*1a20*/  IMAD.MOV.U32 R8, RZ, RZ, 0x1e1 ;  /* 0x000001e1ff087424 */ /* 0x000fe400078e00ff */
[----:B------:R-:W-:Y:S02]  /*1a30*/  IMAD.MOV.U32 R12, RZ, RZ, 0x1 ;  /* 0x00000001ff0c7424 */ /* 0x000fe400078e00ff */
[----:B0-----:R-:W-:-:S07]  /*1a40*/  IMAD.MOV.U32 R13, RZ, RZ, RZ ;  /* 0x000000ffff0d7224 */ /* 0x001fce00078e00ff */
[----:B------:R-:W-:-:S07]  /*1a50*/  LEPC R20, `(.L_x_18) ;  /* 0x000000001014794e */ /* 0x000fce0000000000 */
[----:B-1---5:R-:W-:Y:S05]  /*1a60*/  CALL.ABS.NOINC R14 ;  /* 0x000000000e007343 */ /* 0x022fea0003c00000 */
.L_x_18:
[----:B------:R-:W-:-:S13]  /*1a70*/  ISETP.NE.AND P0, PT, R76, 0x3, PT ;  /* 0x000000034c00780c */ /* 0x000fda0003f05270 */
[----:B------:R-:W-:Y:S05]  /*1a80*/  @!P0 BRA `(.L_x_19) ;  /* 0x0000000000048947 */ /* 0x000fea0003800000 */
[----:B------:R-:W-:Y:S01]  /*1a90*/  BPT.TRAP 0x1 ;  /* 0x000000040000795c */ /* 0x000fe20000300000 */
.L_x_19:
[----:B------:R-:W-:Y:S02]  /*1aa0*/  IMAD.U32 R3, RZ, RZ, UR41 ;  /* 0x00000029ff037e24 */ /* 0x000fe4000f8e00ff */
[----:B------:R-:W-:-:S03]  /*1ab0*/  IMAD.U32 R0, RZ, RZ, UR40 ;  /* 0x00000028ff007e24 */ /* 0x000fc6000f8e00ff */
[----:B------:R-:W-:Y:S02]  /*1ac0*/  LEA R3, R3, UR45, 0x3 ;  /* 0x0000002d03037c11 */ /* 0x000fe4000f8e18ff */
[----:B------:R-:W-:-:S04]  /*1ad0*/  SHF.L.U32 R0, R0, 0x1f, RZ ;  /* 0x0000001f00007819 */ /* 0x000fc800000006ff */
[----:B------:R0:W1:Y:S01]  /*1ae0*/  SYNCS.PHASECHK.TRANS64.TRYWAIT P1, [R3+URZ], R0 ;  /* 0x00000000030075a7 */ /* 0x000062000802017f */
[----:B------:R-:W-:Y:S05]  /*1af0*/  @!P0 BRA `(.L_x_20) ;  /* 0x0000000000048947 */ /* 0x000fea0003800000 */
[----:B------:R-:W-:Y:S01]  /*1b00*/  BPT.TRAP 0x1 ;  /* 0x000000040000795c */ /* 0x000fe20000300000 */
.L_x_20:
[----:B------:R-:W-:-:S05]  /*1b10*/  IMAD.U32 R4, RZ, RZ, UR44 ;  /* 0x0000002cff047e24 */ /* 0x000fca000f8e00ff */
[----:B------:R-:W-:Y:S01]  /*1b20*/  ISETP.GE.AND P2, PT, R4, 0x1, PT ;  /* 0x000000010400780c */ /* 0x000fe20003f46270 */
[----:B-1----:R-:W-:-:S12]  /*1b30*/  @P1 BRA `(.L_x_21) ;  /* 0x0000000000081947 */ /* 0x002fd80003800000 */
[----:B------:R-:W1:Y:S02]  /*1b40*/  SYNCS.PHASECHK.TRANS64.TRYWAIT P1, [R3+URZ], R0 ;  /* 0x00000000030075a7 */ /* 0x000e64000802017f */
[----:B-1----:R-:W-:Y:S05]  /*1b50*/  @!P1 BRA `(.L_x_22) ;  /* 0x0000006000049947 */ /* 0x002fea0003800000 */
.L_x_21:
[----:B------:R-:W-:Y:S05]  /*1b60*/  WARPSYNC.ALL ;  /* 0x0000000000007948 */ /* 0x000fea0003800000 */
[----:B------:R-:W-:Y:S01]  /*1b70*/  UIADD3 UR4, UR45, 0x22300, URZ ;  /* 0x000223002d047890 */ /* 0x000fe2000fffe03f */
[----:B------:R-:W-:Y:S01]  /*1b80*/  WARPGROUP.ARRIVE ;  /* 0x00000000000079c5 */ /* 0x000fe20000000000 */
[----:B------:R-:W-:Y:S01]  /*1b90*/  UMOV UR5, 0xc0000010 ;  /* 0xc000001000057882 */ /* 0x000fe20000000000 */
[----:B------:R-:W-:Y:S01]  /*1ba0*/  UMOV UR7, 0xc0000010 ;  /* 0xc000001000077882 */ /* 0x000fe20000000000 */
[----:B------:R-:W-:Y:S01]  /*1bb0*/  USHF.R.U32.HI UR4, URZ, 0x4, UR4 ;  /* 0x000000043f047899 */ /* 0x000fe20008011604 */
[----:B------:R-:W-:Y:S01]  /*1bc0*/  UMOV UR9, UR5 ;  /* 0x0000000500097c82 */ /* 0x000fe20008000000 */
[----:B------:R-:W-:-:S02]  /*1bd0*/  UMOV UR11, 0xc0000010 ;  /* 0xc0000010000b7882 */ /* 0x000fc40000000000 */
[----:B------:R-:W-:Y:S02]  /*1be0*/  ULOP3.LUT UR12, UR4, 0x3fff, URZ, 0xc0, !UPT ;  /* 0x00003fff040c7892 */ /* 0x000fe4000f8ec03f */
[----:B------:R-:W-:Y:S02]  /*1bf0*/  ULEA UR4, UR41, UR46, 0x8 ;  /* 0x0000002e29047291 */ /* 0x000fe4000f8e403f */
[----:B------:R-:W-:-:S04]  /*1c00*/  ULOP3.LUT UR12, UR12, 0x10000, URZ, 0xfc, !UPT ;  /* 0x000100000c0c7892 */ /* 0x000fc8000f8efc3f */
[----:B------:R-:W-:Y:S01]  /*1c10*/  UIMAD UR6, UR41, 0xa0, UR12 ;  /* 0x000000a0290678a4 */ /* 0x000fe2000f8e020c */
[----:B------:R-:W-:-:S03]  /*1c20*/  UMOV UR8, UR4 ;  /* 0x0000000400087c82 */ /* 0x000fc60008000000 */
[----:B------:R-:W-:Y:S02]  /*1c30*/  UIADD3 UR10, UR6, 0x20, URZ ;  /* 0x00000020060a7890 */ /* 0x000fe4000fffe03f */
[----:B------:R-:W-:Y:S02]  /*1c40*/  UIADD3 UR13, UR6, 0x40, URZ ;  /* 0x00000040060d7890 */ /* 0x000fe4000fffe03f */
[----:B------:R-:W-:Y:S02]  /*1c50*/  UIADD3 UR14, UR6, 0x60, URZ ;  /* 0x00000060060e7890 */ /* 0x000fe4000fffe03f */
[----:B------:R-:W-:Y:S01]  /*1c60*/  HGMMA.64x16x16.F32.BF16 R56, gdesc[UR4], RZ, !UPT, gsb0 ;  /* 0x00200000043879f0 */ /* 0x000fe2000c0018ff */
[----:B------:R-:W-:Y:S02]  /*1c70*/  UMOV UR7, 0xc0000010 ;  /* 0xc000001000077882 */ /* 0x000fe40000000000 */
[----:B------:R-:W-:Y:S02]  /*1c80*/  WARPGROUP.DEPBAR.LE gsb0, 0x0 ;  /* 0x00008000000079c5 */ /* 0x000fe40000010000 */
[----:B------:R-:W-:-:S06]  /*1c90*/  WARPGROUP.ARRIVE ;  /* 0x00000000000079c5 */ /* 0x000fcc0000000000 */
[----:B------:R-:W-:Y:S01]  /*1ca0*/  HGMMA.64x16x16.F32.BF16 R48, gdesc[UR8], RZ, !UPT, gsb0 ;  /* 0x00200000083079f0 */ /* 0x000fe2000c0018ff */
[----:B------:R-:W-:-:S03]  /*1cb0*/  UIADD3 UR8, UR6, 0x80, URZ ;  /* 0x0000008006087890 */ /* 0x000fc6000fffe03f */
[----:B------:R-:W-:Y:S01]  /*1cc0*/  UMOV UR6, UR13 ;  /* 0x0000000d00067c82 */ /* 0x000fe20008000000 */
[----:B------:R-:W-:Y:S02]  /*1cd0*/  WARPGROUP.DEPBAR.LE gsb0, 0x0 ;  /* 0x00008000000079c5 */ /* 0x000fe40000010000 */
[----:B------:R-:W-:-:S06]  /*1ce0*/  WARPGROUP.ARRIVE ;  /* 0x00000000000079c5 */ /* 0x000fcc0000000000 */
[----:B------:R-:W-:Y:S01]  /*1cf0*/  HGMMA.64x16x16.F32.BF16 R40, gdesc[UR4], RZ, !UPT, gsb0 ;  /* 0x00200000042879f0 */ /* 0x000fe2000c0018ff */
[----:B------:R-:W-:Y:S01]  /*1d00*/  UMOV UR6, UR14 ;  /* 0x0000000e00067c82 */ /* 0x000fe20008000000 */
[----:B------:R-:W-:Y:S01]  /*1d10*/  UMOV UR7, 0xc0000010 ;  /* 0xc000001000077882 */ /* 0x000fe20000000000 */
[----:B------:R-:W-:Y:S02]  /*1d20*/  WARPGROUP.DEPBAR.LE gsb0, 0x0 ;  /* 0x00008000000079c5 */ /* 0x000fe40000010000 */
[----:B------:R-:W-:-:S06]  /*1d30*/  WARPGROUP.ARRIVE ;  /* 0x00000000000079c5 */ /* 0x000fcc0000000000 */
[----:B------:R-:W-:Y:S01]  /*1d40*/  HGMMA.64x16x16.F32.BF16 R32, gdesc[UR4], RZ, !UPT, gsb0 ;  /* 0x00200000042079f0 */ /* 0x000fe2000c0018ff */
[----:B------:R-:W-:Y:S01]  /*1d50*/  UMOV UR6, UR8 ;  /* 0x0000000800067c82 */ /* 0x000fe20008000000 */
[----:B------:R-:W-:Y:S01]  /*1d60*/  UMOV UR7, 0xc0000010 ;  /* 0xc000001000077882 */ /* 0x000fe20000000000 */
[----:B------:R-:W-:Y:S02]  /*1d70*/  WARPGROUP.DEPBAR.LE gsb0, 0x0 ;  /* 0x00008000000079c5 */ /* 0x000fe40000010000 */
[----:B------:R-:W-:-:S06]  /*1d80*/  WARPGROUP.ARRIVE ;  /* 0x00000000000079c5 */ /* 0x000fcc0000000000 */
[----:B------:R-:W-:Y:S03]  /*1d90*/  HGMMA.64x16x16.F32.BF16 R24, gdesc[UR4], RZ, !UPT, gsb0 ;  /* 0x00200000041879f0 */ /* 0x000fe6000c0018ff */
[----:B------:R-:W-:Y:S02]  /*1da0*/  WARPGROUP.DEPBAR.LE gsb0, 0x0 ;  /* 0x00008000000079c5 */ /* 0x000fe40000010000 */
[----:B------:R-:W-:Y:S05]  /*1db0*/  @!P2 BRA `(.L_x_23) ;  /* 0x00000004001ca947 */ /* 0x000fea0003800000 */
[----:B------:R-:W-:Y:S01]  /*1dc0*/  UIADD3 UR4, UR41, 0x1, URZ ;  /* 0x0000000129047890 */ /* 0x000fe2000fffe03f */
[----:B01----:R-:W-:Y:S02]  /*1dd0*/  IMAD.U32 R0, RZ, RZ, UR44 ;  /* 0x0000002cff007e24 */ /* 0x003fe4000f8e00ff */
[----:B------:R-:W-:Y:S01]  /*1de0*/  IMAD.U32 R3, RZ, RZ, UR41 ;  /* 0x00000029ff037e24 */ /* 0x000fe2000f8e00ff */
[----:B------:R-:W-:-:S04]  /*1df0*/  UISETP.NE.AND UP0, UPT, UR4, 0x22, UPT ;  /* 0x000000220400788c */ /* 0x000fc8000bf05270 */
[----:B------:R-:W-:Y:S02]  /*1e00*/  USEL UR5, URZ, 0x1, UP0 ;  /* 0x000000013f057887 */ /* 0x000fe40008000000 */
[----:B------:R-:W-:Y:S02]  /*1e10*/  USEL UR8, UR4, URZ, UP0 ;  /* 0x0000003f04087287 */ /* 0x000fe40008000000 */
[----:B------:R-:W-:-:S06]  /*1e20*/  ULOP3.LUT UR5, UR40, UR5, URZ, 0x3c, !UPT ;  /* 0x0000000528057292 */ /* 0x000fcc000f8e3c3f */
[----:B------:R-:W-:-:S07]  /*1e30*/  IMAD.U32 R6, RZ, RZ, UR5 ;  /* 0x00000005ff067e24 */ /* 0x000fce000f8e00ff */
.L_x_30:
[----:B------:R-:W-:Y:S05]  /*1e40*/  @!P0 BRA `(.L_x_24) ;  /* 0x0000000000048947 */ /* 0x000fea0003800000 */
[----:B------:R-:W-:Y:S01]  /*1e50*/  BPT.TRAP 0x1 ;  /* 0x000000040000795c */ /* 0x000fe20000300000 */
.L_x_24:
[----:B------:R-:W-:Y:S01]  /*1e60*/  ULEA UR4, UR8, UR45, 0x3 ;  /* 0x0000002d08047291 */ /* 0x000fe2000f8e183f */
[----:B------:R-:W-:-:S08]  /*1e70*/  SHF.L.U32 R4, R6, 0x1f, RZ ;  /* 0x0000001f06047819 */ /* 0x000fd000000006ff */
[----:B------:R0:W1:Y:S01]  /*1e80*/  SYNCS.PHASECHK.TRANS64.TRYWAIT P1, [UR4], R4 ;  /* 0x00000004ff0075a7 */ /* 0x0000620008020144 */
[----:B------:R-:W-:Y:S05]  /*1e90*/  @!P0 BRA `(.L_x_25) ;  /* 0x0000000000048947 */ /* 0x000fea0003800000 */
[----:B------:R-:W-:Y:S01]  /*1ea0*/  BPT.TRAP 0x1 ;  /* 0x000000040000795c */ /* 0x000fe20000300000 */
.L_x_25:
[----:B-1----:R-:W-:Y:S05]  /*1eb0*/  @P1 BRA `(.L_x_26) ;  /* 0x0000000000081947 */ /* 0x002fea0003800000 */
[----:B------:R-:W1:Y:S02]  /*1ec0*/  SYNCS.PHASECHK.TRANS64.TRYWAIT P1, [UR4], R4 ;  /* 0x00000004ff0075a7 */ /* 0x000e640008020144 */
[----:B-1----:R-:W-:Y:S05]  /*1ed0*/  @!P1 BRA `(.L_x_27) ;  /* 0x0000005c00389947 */ /* 0x002fea0003800000 */
.L_x_26:
[----:B------:R-:W-:Y:S01]  /*1ee0*/  ULEA UR4, UR8, UR46, 0x8 ;  /* 0x0000002e08047291 */ /* 0x000fe2000f8e403f */
[----:B------:R-:W-:Y:S01]  /*1ef0*/  WARPGROUP.ARRIVE ;  /* 0x00000000000079c5 */ /* 0x000fe20000000000 */
[----:B------:R-:W-:Y:S01]  /*1f00*/  UIMAD UR9, UR8, 0xa0, UR12 ;  /* 0x000000a0080978a4 */ /* 0x000fe2000f8e020c */
[----:B------:R-:W-:Y:S01]  /*1f10*/  UMOV UR5, 0xc0000010 ;  /* 0xc000001000057882 */ /* 0x000fe20000000000 */
[----:B------:R-:W-:Y:S02]  /*1f20*/  UMOV UR7, 0xc0000010 ;  /* 0xc000001000077882 */ /* 0x000fe40000000000 */
[----:B------:R-:W-:Y:S02]  /*1f30*/  UIADD3 UR10, UR9, 0x20, URZ ;  /* 0x00000020090a7890 */ /* 0x000fe4000fffe03f */
[----:B------:R-:W-:Y:S02]  /*1f40*/  UIADD3 UR11, UR9, 0x40, URZ ;  /* 0x00000040090b7890 */ /* 0x000fe4000fffe03f */
[----:B------:R-:W-:Y:S01]  /*1f50*/  UMOV UR6, UR9 ;  /* 0x0000000900067c82 */ /* 0x000fe20008000000 */
[----:B------:R-:W-:Y:S01]  /*1f60*/  UIADD3 UR13, UR9, 0x60, URZ ;  /* 0x00000060090d7890 */ /* 0x000fe2000fffe03f */
[----:B------:R-:W-:Y:S01]  /*1f70*/  HGMMA.64x16x16.F32.BF16 R56, gdesc[UR4], R56, gsb0 ;  /* 0x00200000043879f0 */ /* 0x000fe20008001838 */
[----:B------:R-:W-:Y:S01]  /*1f80*/  UMOV UR6, UR10 ;  /* 0x0000000a00067c82 */ /* 0x000fe20008000000 */
[----:B------:R-:W-:Y:S01]  /*1f90*/  UMOV UR7, 0xc0000010 ;  /* 0xc000001000077882 */ /* 0x000fe20000000000 */
[----:B------:R-:W-:Y:S01]  /*1fa0*/  UIADD3 UR9, UR9, 0x80, URZ ;  /* 0x0000008009097890 */ /* 0x000fe2000fffe03f */
[----:B------:R-:W-:-:S02]  /*1fb0*/  WARPGROUP.DEPBAR.LE gsb0, 0x0 ;  /* 0x00008000000079c5 */ /* 0x000fc40000010000 */
[----:B------:R-:W-:-:S06]  /*1fc0*/  WARPGROUP.ARRIVE ;  /* 0x00000000000079c5 */ /* 0x000fcc0000000000 */
[----:B------:R-:W-:Y:S01]  /*1fd0*/  HGMMA.64x16x16.F32.BF16 R48, gdesc[UR4], R48, gsb0 ;  /* 0x00200000043079f0 */ /* 0x000fe20008001830 */
[----:B------:R-:W-:Y:S01]  /*1fe0*/  UMOV UR6, UR11 ;  /* 0x0000000b00067c82 */ /* 0x000fe20008000000 */
[----:B------:R-:W-:Y:S01]  /*1ff0*/  UMOV UR7, 0xc0000010 ;  /* 0xc000001000077882 */ /* 0x000fe20000000000 */
[----:B------:R-:W-:Y:S02]  /*2000*/  WARPGROUP.DEPBAR.LE gsb0, 0x0 ;  /* 0x00008000000079c5 */ /* 0x000fe40000010000 */
        /* <DEDUP_REMOVED lines=11> */
[----:B------:R-:W-:Y:S03]  /*20c0*/  HGMMA.64x16x16.F32.BF16 R24, gdesc[UR4], R24, gsb0 ;  /* 0x00200000041879f0 */ /* 0x000fe60008001818 */
[----:B------:R-:W-:Y:S02]  /*20d0*/  WARPGROUP.DEPBAR.LE gsb0, 0x0 ;  /* 0x00008000000079c5 */ /* 0x000fe40000010000 */
[----:B------:R-:W-:Y:S05]  /*20e0*/  @!P0 BRA `(.L_x_28) ;  /* 0x0000000000048947 */ /* 0x000fea0003800000 */
[----:B------:R-:W-:Y:S01]  /*20f0*/  BPT.TRAP 0x1 ;  /* 0x000000040000795c */ /* 0x000fe20000300000 */
.L_x_28:
[----:B------:R-:W-:-:S13]  /*2100*/  ISETP.NE.AND P1, PT, R22, RZ, PT ;  /* 0x000000ff1600720c */ /* 0x000fda0003f25270 */
[----:B01----:R-:W-:-:S05]  /*2110*/  @P1 LEA R4, R3, UR45, 0x3 ;  /* 0x0000002d03041c11 */ /* 0x003fca000f8e18ff */
[----:B------:R-:W-:-:S05]  /*2120*/  @P1 VIADD R4, R4, 0x110 ;  /* 0x0000011004041836 */ /* 0x000fca0000000000 */
[----:B------:R-:W-:-:S04]  /*2130*/  @P1 PRMT R4, R19, 0x654, R4 ;  /* 0x0000065413041816 */ /* 0x000fc80000000004 */
[----:B------:R0:W-:Y:S01]  /*2140*/  @P1 SYNCS.ARRIVE.TRANS64.RED.A1T0 RZ, [R4+URZ], RZ ;  /* 0x000000ff04ff19a7 */ /* 0x0001e2000810043f */
[----:B------:R-:W-:-:S13]  /*2150*/  ISETP.GT.U32.AND P1, PT, R18, 0x1, PT ;  /* 0x000000011200780c */ /* 0x000fda0003f24070 */
[----:B0-----:R-:W-:Y:S05]  /*2160*/  @P1 BRA `(.L_x_29) ;  /* 0x0000000000041947 */ /* 0x001fea0003800000 */
[----:B------:R-:W-:Y:S01]  /*2170*/  BPT.TRAP 0x1 ;  /* 0x000000040000795c */ /* 0x000fe20000300000 */
.L_x_29:
[----:B------:R-:W-:Y:S01]  /*2180*/  UIADD3 UR8, UR8, 0x1, URZ ;  /* 0x0000000108087890 */ /* 0x000fe2000fffe03f */
[C---:B------:R-:W-:Y:S01]  /*2190*/  ISETP.GT.AND P2, PT, R0.reuse, 0x1, PT ;  /* 0x000000010000780c */ /* 0x040fe20003f44270 */
[----:B------:R-:W-:Y:S02]  /*21a0*/  VIADD R3, R3, 0x1 ;  /* 0x0000000103037836 */ /* 0x000fe40000000000 */
[----:B------:R-:W-:Y:S01]  /*21b0*/  UISETP.NE.AND UP0, UPT, UR8, 0x22, UPT ;  /* 0x000000220800788c */ /* 0x000fe2000bf05270 */
[----:B------:R-:W-:Y:S02]  /*21c0*/  VIADD R0, R0, 0xffffffff ;  /* 0xffffffff00007836 */ /* 0x000fe40000000000 */
[C---:B------:R-:W-:Y:S01]  /*21d0*/  ISETP.NE.AND P1, PT, R3.reuse, 0x22, PT ;  /* 0x000000220300780c */ /* 0x040fe20003f25270 */
[----:B------:R-:W-:Y:S02]  /*21e0*/  USEL UR4, URZ, 0x1, UP0 ;  /* 0x000000013f047887 */ /* 0x000fe40008000000 */
[----:B------:R-:W-:Y:S01]  /*21f0*/  USEL UR8, UR8, URZ, UP0 ;  /* 0x0000003f08087287 */ /* 0x000fe20008000000 */
[----:B------:R-:W-:-:S03]  /*2200*/  SEL R3, R3, RZ, P1 ;  /* 0x000000ff03037207 */ /* 0x000fc60000800000 */
[----:B------:R-:W-:Y:S01]  /*2210*/  LOP3.LUT R6, R6, UR4, RZ, 0x3c, !PT ;  /* 0x0000000406067c12 */ /* 0x000fe2000f8e3cff */
[----:B------:R-:W-:Y:S07]  /*2220*/  @P2 BRA `(.L_x_30) ;  /* 0xfffffffc00042947 */ /* 0x000fee000383ffff */
.L_x_23:
[----:B01----:R-:W0:Y:S02]  /*2230*/  LDC R0, c[0x0][0x28c] ;  /* 0x0000a300ff007b82 */ /* 0x003e240000000800 */
[----:B0-----:R-:W-:-:S13]  /*2240*/  ISETP.GE.AND P1, PT, R0, 0x1, PT ;  /* 0x000000010000780c */ /* 0x001fda0003f26270 */
[----:B------:R-:W-:Y:S05]  /*2250*/  @!P1 BRA `(.L_x_31) ;  /* 0x0000000000449947 */ /* 0x000fea0003800000 */
[----:B------:R-:W-:Y:S05]  /*2260*/  @!P0 BRA `(.L_x_32) ;  /* 0x0000000000048947 */ /* 0x000fea0003800000 */
[----:B------:R-:W-:Y:S01]  /*2270*/  BPT.TRAP 0x1 ;  /* 0x000000040000795c */ /* 0x000fe20000300000 */
.L_x_32:
[----:B------:R-:W-:-:S13]  /*2280*/  ISETP.NE.AND P0, PT, R22, RZ, PT ;  /* 0x000000ff1600720c */ /* 0x000fda0003f05270 */
[----:B------:R-:W-:-:S05]  /*2290*/  VOTEU.ANY UP0, P0 ;  /* 0x00000000003f7886 */ /* 0x000fca0000000100 */
[----:B------:R-:W-:-:S06]  /*22a0*/  @UP0 UIADD3 UR4, UR44, UR41, URZ ;  /* 0x000000292c040290 */ /* 0x000fcc000fffe03f */
[----:B------:R-:W-:Y:S02]  /*22b0*/  IMAD.U32 R4, RZ, RZ, UR4 ;  /* 0x00000004ff047e24 */ /* 0x000fe4000f8e00ff */
[----:B------:R-:W-:Y:S02]  /*22c0*/  IMAD.U32 R3, RZ, RZ, UR4 ;  /* 0x00000004ff037e24 */ /* 0x000fe4000f8e00ff */
[----:B------:R-:W-:-:S05]  /*22d0*/  @P0 IMAD.WIDE.U32 R4, R4, -0xf0f0f0f, RZ ;  /* 0xf0f0f0f104040825 */ /* 0x000fca00078e00ff */
[----:B------:R-:W-:-:S05]  /*22e0*/  @P0 SHF.R.U32.HI R0, RZ, 0x5, R5 ;  /* 0x00000005ff000819 */ /* 0x000fca0000011605 */
[----:B------:R-:W-:-:S05]  /*22f0*/  @P0 IMAD R0, R0, -0x22, R3 ;  /* 0xffffffde00000824 */ /* 0x000fca00078e0203 */
[----:B------:R-:W-:-:S05]  /*2300*/  @P0 LEA R0, R0, UR45, 0x3 ;  /* 0x0000002d00000c11 */ /* 0x000fca000f8e18ff */
[----:B------:R-:W-:-:S05]  /*2310*/  @P0 VIADD R0, R0, 0x110 ;  /* 0x0000011000000836 */ /* 0x000fca0000000000 */
[----:B------:R-:W-:-:S04]  /*2320*/  @P0 PRMT R0, R19, 0x654, R0 ;  /* 0x0000065413000816 */ /* 0x000fc80000000000 */
[----:B------:R0:W-:Y:S01]  /*2330*/  @P0 SYNCS.ARRIVE.TRANS64.RED.A1T0 RZ, [R0+URZ], RZ ;  /* 0x000000ff00ff09a7 */ /* 0x0001e2000810043f */
[----:B------:R-:W-:-:S13]  /*2340*/  ISETP.GT.U32.AND P0, PT, R18, 0x1, PT ;  /* 0x000000011200780c */ /* 0x000fda0003f04070 */
[----:B0-----:R-:W-:Y:S05]  /*2350*/  @P0 BRA `(.L_x_31) ;  /* 0x0000000000040947 */ /* 0x001fea0003800000 */
[----:B------:R-:W-:Y:S01]  /*2360*/  BPT.TRAP 0x1 ;  /* 0x000000040000795c */ /* 0x000fe20000300000 */
.L_x_31:
[----:B------:R-:W-:Y:S01]  /*2370*/  IMAD R3, R78, 0x50, RZ ;  /* 0x000000504e037824 */ /* 0x000fe200078e02ff */
[----:B------:R-:W-:Y:S01]  /*2380*/  UIADD3 UR41, UR43, UR41, URZ ;  /* 0x000000292b297290 */ /* 0x000fe2000fffe03f */
[----:B------:R-:W-:Y:S01]  /*2390*/  SHF.R.S32.HI R9, RZ, 0x1f, R77 ;  /* 0x0000001fff097819 */ /* 0x000fe2000001144d */
[----:B------:R-:W-:Y:S01]  /*23a0*/  UISETP.GE.U32.AND UP1, UPT, UR43, 0x22, UPT ;  /* 0x000000222b00788c */ /* 0x000fe2000bf26070 */
[----:B------:R-:W-:Y:S01]  /*23b0*/  IMAD.SHL.U32 R6, R79, 0x80, RZ ;  /* 0x000000804f067824 */ /* 0x000fe200078e00ff */
[----:B------:R-:W-:Y:S01]  /*23c0*/  ULDC UR7, c[0x0][0x288] ;  /* 0x0000a20000077ab9 */ /* 0x000fe20000000800 */
[C---:B------:R-:W-:Y:S01]  /*23d0*/  LOP3.LUT R10, R3.reuse, 0x6, R71, 0xf8, !PT ;  /* 0x00000006030a7812 */ /* 0x040fe200078ef847 */
[----:B------:R-:W-:Y:S01]  /*23e0*/  UISETP.GT.U32.AND UP0, UPT, UR41, 0x21, UPT ;  /* 0x000000212900788c */ /* 0x000fe2000bf04070 */
[----:B------:R-:W-:Y:S01]  /*23f0*/  ISETP.GE.AND P0, PT, R3, UR7, PT ;  /* 0x0000000703007c0c */ /* 0x000fe2000bf06270 */
[----:B------:R-:W-:Y:S01]  /*2400*/  ULDC.64 UR4, c[0x0][0x5d0] ;  /* 0x0001740000047ab9 */ /* 0x000fe20000000a00 */
[--C-:B------:R-:W-:Y:S01]  /*2410*/  SHF.R.S32.HI R11, RZ, 0x1f, R10.reuse ;  /* 0x0000001fff0b7819 */ /* 0x100fe2000001140a */
[----:B------:R-:W-:Y:S01]  /*2420*/  ULDC UR10, c[0x0][0x284] ;  /* 0x0000a100000a7ab9 */ /* 0x000fe20000000800 */
[----:B------:R-:W-:Y:S01]  /*2430*/  IMAD R0, R9, UR4, RZ ;  /* 0x0000000409007c24 */ /* 0x000fe2000f8e02ff */
[----:B------:R-:W-:Y:S01]  /*2440*/  UISETP.LT.U32.AND UP0, UPT, UR43, 0x22, UP0 ;  /* 0x000000222b00788c */ /* 0x000fe20008701070 */
[----:B------:R-:W-:Y:S01]  /*2450*/  ISETP.GE.OR P0, PT, R6, UR10, P0 ;  /* 0x0000000a06007c0c */ /* 0x000fe20008706670 */
[----:B------:R-:W-:Y:S01]  /*2460*/  IMAD.WIDE.U32 R4, R77, UR4, R10 ;  /* 0x000000044d047c25 */ /* 0x000fe2000f8e000a */
[----:B------:R-:W-:Y:S01]  /*2470*/  ULDC.64 UR8, c[0x0][0x5c8] ;  /* 0x0001720000087ab9 */ /* 0x000fe20000000a00 */
[----:B------:R-:W-:-:S02]  /*2480*/  USEL UR6, URZ, 0x1, !UP0 ;  /* 0x000000013f067887 */ /* 0x000fc4000c000000 */
[----:B------:R-:W-:Y:S01]  /*2490*/  IMAD R7, R77, UR5, R0 ;  /* 0x000000054d077c24 */ /* 0x000fe2000f8e0200 */
[----:B------:R-:W-:Y:S01]  /*24a0*/  @UP1 UIMAD.WIDE.U32 UR4, UR41, -0xf0f0f0f, URZ ;  /* 0xf0f0f0f1290418a5 */ /* 0x000fe2000f8e003f */
[----:B------:R-:W-:Y:S01]  /*24b0*/  IMAD.WIDE R78, R79, 0x80, R64 ;  /* 0x000000804f4e7825 */ /* 0x000fe200078e0240 */
[----:B------:R-:W-:Y:S02]  /*24c0*/  ULOP3.LUT UR40, UR40, UR6, URZ, 0x3c, !UPT ;  /* 0x0000000628287292 */ /* 0x000fe4000f8e3c3f */
[----:B------:R-:W-:Y:S01]  /*24d0*/  @UP1 USHF.R.U32.HI UR4, URZ, 0x5, UR5 ;  /* 0x000000053f041899 */ /* 0x000fe20008011605 */
[----:B------:R-:W-:Y:S02]  /*24e0*/  IMAD.IADD R5, R5, 0x1, R7 ;  /* 0x0000000105057824 */ /* 0x000fe400078e0207 */
[----:B------:R-:W-:Y:S01]  /*24f0*/  IMAD R7, R79, UR8, RZ ;  /* 0x000000084f077c24 */ /* 0x000fe2000f8e02ff */
[----:B------:R-:W-:Y:S01]  /*2500*/  @UP1 ULOP3.LUT UR40, UR40, 0x1, UR4, 0x78, !UPT ;  /* 0x0000000128281892 */ /* 0x000fe2000f8e7804 */
[----:B------:R-:W-:-:S04]  /*2510*/  IMAD.WIDE.U32 R80, R78, UR8, R4 ;  /* 0x000000084e507c25 */ /* 0x000fc8000f8e0004 */
[----:B------:R-:W-:Y:S02]  /*2520*/  IMAD R7, R78, UR9, R7 ;  /* 0x000000094e077c24 */ /* 0x000fe4000f8e0207 */
[----:B------:R-:W-:Y:S01]  /*2530*/  IMAD.MOV.U32 R0, RZ, RZ, -0x1 ;  /* 0xffffffffff007424 */ /* 0x000fe200078e00ff */
[----:B------:R-:W-:Y:S06]  /*2540*/  @P0 BRA `(.L_x_33) ;  /* 0x00000028007c0947 */ /* 0x000fec0003800000 */
[----:B-----5:R-:W-:Y:S01]  /*2550*/  FSETP.NEU.AND P0, PT, R66, RZ, PT ;  /* 0x000000ff4200720b */ /* 0x020fe20003f0d000 */
[----:B------:R-:W-:Y:S01]  /*2560*/  IMAD.IADD R4, R70, 0x1, -R3 ;  /* 0x0000000146047824 */ /* 0x000fe200078e0a03 */
[----:B------:R-:W-:Y:S01]  /*2570*/  BSSY B0, `(.L_x_33) ;  /* 0x000029c000007945 */ /* 0x000fe20003800000 */
[----:B------:R-:W-:Y:S02]  /*2580*/  IMAD.IADD R3, R75, 0x1, -R6 ;  /* 0x000000014b037824 */ /* 0x000fe400078e0a06 */
[----:B------:R-:W-:Y:S01]  /*2590*/  IMAD.IADD R91, R81, 0x1, R7 ;  /* 0x00000001515b7824 */ /* 0x000fe200078e0207 */
[----:B------:R-:W-:-:S04]  /*25a0*/  ISETP.GT.AND P1, PT, R4, RZ, PT ;  /* 0x000000ff0400720c */ /* 0x000fc80003f24270 */
[----:B------:R-:W-:-:S03]  /*25b0*/  ISETP.GT.AND P2, PT, R3, RZ, P1 ;  /* 0x000000ff0300720c */ /* 0x000fc60000f44270 */
[----:B------:R-:W-:Y:S10]  /*25c0*/  @!P0 BRA `(.L_x_34) ;  /* 0x0000001c00388947 */ /* 0x000ff40003800000 */
[----:B------:R-:W0:Y:S01]  /*25d0*/  LDC.64 R84, c[0x0][0x5b8] ;  /* 0x00016e00ff547b82 */ /* 0x000e220000000a00 */
[----:B------:R-:W-:-:S07]  /*25e0*/  ULDC.64 UR4, c[0x0][0x5c0] ;  /* 0x0001700000047ab9 */ /* 0x000fce0000000a00 */
[----:B------:R-:W1:Y:S08]  /*25f0*/  LDC.64 R86, c[0x0][0x5b0] ;  /* 0x00016c00ff567b82 */ /* 0x000e700000000a00 */
[----:B------:R-:W2:Y:S01]  /*2600*/  LDC.64 R88, c[0x0][0x5a8] ;  /* 0x00016a00ff587b82 */ /* 0x000ea20000000a00 */
[-C--:B0-----:R-:W-:Y:S02]  /*2610*/  IMAD R6, R9, R84.reuse, RZ ;  /* 0x0000005409067224 */ /* 0x081fe400078e02ff */
[----:B------:R-:W-:-:S04]  /*2620*/  IMAD.WIDE.U32 R82, R77, R84, R10 ;  /* 0x000000544d527225 */ /* 0x000fc800078e000a */
[----:B------:R-:W-:Y:S02]  /*2630*/  IMAD R81, R77, R85, R6 ;  /* 0x000000554d517224 */ /* 0x000fe400078e0206 */
[-C--:B-1----:R-:W-:Y:S02]  /*2640*/  IMAD R5, R79, R86.reuse, RZ ;  /* 0x000000564f057224 */ /* 0x082fe400078e02ff */
[----:B------:R-:W-:Y:S02]  /*2650*/  IMAD.IADD R13, R83, 0x1, R81 ;  /* 0x00000001530d7824 */ /* 0x000fe400078e0251 */
[----:B------:R-:W-:Y:S02]  /*2660*/  IMAD.MOV.U32 R12, RZ, RZ, R82 ;  /* 0x000000ffff0c7224 */ /* 0x000fe400078e0052 */
[C---:B------:R-:W-:Y:S02]  /*2670*/  IMAD R85, R78.reuse, R87, R5 ;  /* 0x000000574e557224 */ /* 0x040fe400078e0205 */
[----:B------:R-:W-:-:S04]  /*2680*/  IMAD.WIDE.U32 R6, R78, R86, R12 ;  /* 0x000000564e067225 */ /* 0x000fc800078e000c */
[----:B------:R-:W-:Y:S01]  /*2690*/  IMAD.IADD R5, R7, 0x1, R85 ;  /* 0x0000000107057824 */ /* 0x000fe200078e0255 */
[----:B--2---:R-:W-:-:S04]  /*26a0*/  LEA R14, P0, R6, R88, 0x1 ;  /* 0x00000058060e7211 */ /* 0x004fc800078008ff */
[----:B------:R-:W-:-:S05]  /*26b0*/  LEA.HI.X R15, R6, R89, R5, 0x1, P0 ;  /* 0x00000059060f7211 */ /* 0x000fca00000f0c05 */
[----:B------:R0:W2:Y:S01]  /*26c0*/  @P2 LDG.E.LTC128B.U16 R5, desc[UR38][R14.64] ;  /* 0x000000260e052981 */ /* 0x0000a2000c1e1520 */
[----:B------:R-:W-:Y:S01]  /*26d0*/  LEA R8, P0, R80, UR4, 0x1 ;  /* 0x0000000450087c11 */ /* 0x000fe2000f8008ff */
[----:B------:R-:W-:Y:S01]  /*26e0*/  IMAD.WIDE.U32 R6, R78, R86, R10 ;  /* 0x000000564e067225 */ /* 0x000fe200078e000a */
[----:B------:R-:W-:Y:S03]  /*26f0*/  BSSY B1, `(.L_x_35) ;  /* 0x0000012000017945 */ /* 0x000fe60003800000 */
[----:B------:R-:W-:Y:S02]  /*2700*/  IMAD.IADD R7, R85, 0x1, R7 ;  /* 0x0000000155077824 */ /* 0x000fe400078e0207 */
[----:B------:R-:W-:Y:S01]  /*2710*/  IMAD.WIDE.U32 R20, R77, R84, R6 ;  /* 0x000000544d147225 */ /* 0x000fe200078e0006 */
[----:B0-----:R-:W-:-:S03]  /*2720*/  SHF.L.U64.HI R15, R86, 0x3, R87 ;  /* 0x00000003560f7819 */ /* 0x001fc60000010257 */
[----:B------:R-:W-:Y:S01]  /*2730*/  IMAD.IADD R7, R81, 0x1, R21 ;  /* 0x0000000151077824 */ /* 0x000fe200078e0215 */
[----:B------:R-:W-:Y:S01]  /*2740*/  LEA R6, P4, R20, R88, 0x1 ;  /* 0x0000005814067211 */ /* 0x000fe200078808ff */
[----:B------:R-:W-:-:S03]  /*2750*/  IMAD.SHL.U32 R14, R86, 0x8, RZ ;  /* 0x00000008560e7824 */ /* 0x000fc600078e00ff */
[----:B------:R-:W-:Y:S01]  /*2760*/  LEA.HI.X R7, R20, R89, R7, 0x1, P4 ;  /* 0x0000005914077211 */ /* 0x000fe200020f0c07 */
[----:B--2---:R-:W-:-:S04]  /*2770*/  IMAD.U32 R9, R5, 0x10000, RZ ;  /* 0x0001000005097824 */ /* 0x004fc800078e00ff */
[----:B------:R-:W-:-:S04]  /*2780*/  FMUL R9, R9, R66 ;  /* 0x0000004209097220 */ /* 0x000fc80000400000 */
[----:B------:R-:W-:Y:S01]  /*2790*/  FFMA R56, R56, R23, R9 ;  /* 0x0000001738387223 */ /* 0x000fe20000000009 */
[----:B------:R-:W-:Y:S02]  /*27a0*/  LEA.HI.X R9, R80, UR5, R91, 0x1, P0 ;  /* 0x0000000550097c11 */ /* 0x000fe400080f0c5b */
[----:B------:R-:W-:Y:S02]  /*27b0*/  ISETP.GT.AND P0, PT, R4, 0x1, PT ;  /* 0x000000010400780c */ /* 0x000fe40003f04270 */
[----:B------:R-:W-:Y:S02]  /*27c0*/  F2FP.BF16.F32.PACK_AB R56, RZ, R56 ;  /* 0x00000038ff38723e */ /* 0x000fe400000010ff */
[----:B------:R-:W-:-:S03]  /*27d0*/  ISETP.GT.AND P3, PT, R3, RZ, P0 ;  /* 0x000000ff0300720c */ /* 0x000fc60000764270 */
[----:B------:R0:W-:Y:S10]  /*27e0*/  @P2 STG.E.U16 desc[UR38][R8.64], R56 ;  /* 0x0000003808002986 */ /* 0x0001f4000c101526 */
[----:B------:R-:W-:Y:S05]  /*27f0*/  @!P3 BRA `(.L_x_36) ;  /* 0x000000000004b947 */ /* 0x000fea0003800000 */
[----:B------:R1:W5:Y:S02]  /*2800*/  LDG.E.LTC128B.U16 R5, desc[UR38][R6.64+0x2] ;  /* 0x0000022606057981 */ /* 0x000364000c1e1520 */
.L_x_36:
[----:B------:R-:W-:Y:S05]  /*2810*/  BSYNC B1 ;  /* 0x0000000000017941 */ /* 0x000fea0003800000 */
.L_x_35:
[----:B-----5:R-:W-:Y:S01]  /*2820*/  IMAD.U32 R79, R5, 0x10000, RZ ;  /* 0x00010000054f7824 */ /* 0x020fe200078e00ff */
[----:B------:R-:W-:Y:S01]  /*2830*/  ISETP.GT.AND P1, PT, R3, 0x8, P1 ;  /* 0x000000080300780c */ /* 0x000fe20000f24270 */
[----:B------:R-:W-:Y:S01]  /*2840*/  IMAD.WIDE.U32 R20, R78, R86, R14 ;  /* 0x000000564e147225 */ /* 0x000fe200078e000e */
[----:B0-----:R-:W-:-:S03]  /*2850*/  PRMT R56, R5, 0x7610, R56 ;  /* 0x0000761005387816 */ /* 0x001fc60000000038 */
[----:B------:R-:W-:Y:S01]  /*2860*/  FMUL R12, R79, R66 ;  /* 0x000000424f0c7220 */ /* 0x000fe20000400000 */
[----:B------:R-:W-:Y:S01]  /*2870*/  IMAD.IADD R85, R85, 0x1, R21 ;  /* 0x0000000155557824 */ /* 0x000fe200078e0215 */
[----:B------:R-:W-:Y:S02]  /*2880*/  IADD3 R82, P2, R82, R20, RZ ;  /* 0x0000001452527210 */ /* 0x000fe40007f5e0ff */
[----:B------:R-:W-:-:S03]  /*2890*/  FFMA R12, R57, R23, R12 ;  /* 0x00000017390c7223 */ /* 0x000fc6000000000c */
[----:B------:R-:W-:Y:S02]  /*28a0*/  IMAD.X R13, R85, 0x1, R13, P2 ;  /* 0x00000001550d7824 */ /* 0x000fe400010e060d */
[----:B------:R-:W-:Y:S02]  /*28b0*/  F2FP.BF16.F32.PACK_AB R12, RZ, R12 ;  /* 0x0000000cff0c723e */ /* 0x000fe400000010ff */
[----:B------:R-:W-:Y:S02]  /*28c0*/  LEA R14, P2, R82, R88, 0x1 ;  /* 0x00000058520e7211 */ /* 0x000fe400078408ff */
[----:B------:R-:W-:Y:S02]  /*28d0*/  PRMT R21, R12, 0x7610, R21 ;  /* 0x000076100c157816 */ /* 0x000fe40000000015 */
[----:B------:R-:W-:-:S03]  /*28e0*/  LEA.HI.X R15, R82, R89, R13, 0x1, P2 ;  /* 0x00000059520f7211 */ /* 0x000fc600010f0c0d */
[----:B------:R0:W-:Y:S04]  /*28f0*/  @P3 STG.E.U16 desc[UR38][R8.64+0x2], R21 ;  /* 0x0000021508003986 */ /* 0x0001e8000c101526 */
[----:B------:R-:W2:Y:S01]  /*2900*/  @P1 LDG.E.LTC128B.U16 R56, desc[UR38][R14.64] ;  /* 0x000000260e381981 */ /* 0x000ea2000c1e1520 */
[----:B------:R-:W-:Y:S01]  /*2910*/  IADD3 R20, P2, R10, R20, RZ ;  /* 0x000000140a147210 */ /* 0x000fe20007f5e0ff */
[----:B------:R-:W-:Y:S01]  /*2920*/  BSSY B1, `(.L_x_37) ;  /* 0x0000011000017945 */ /* 0x000fe20003800000 */
[----:B------:R-:W-:Y:S02]  /*2930*/  SHF.L.U64.HI R13, R67, 0x1, R68 ;  /* 0x00000001430d7819 */ /* 0x000fe40000010244 */
[----:B------:R-:W-:Y:S01]  /*2940*/  ISETP.GT.AND P0, PT, R3, 0x8, P0 ;  /* 0x000000080300780c */ /* 0x000fe20000704270 */
[----:B0-----:R-:W-:Y:S01]  /*2950*/  IMAD.X R21, R11, 0x1, R85, P2 ;  /* 0x000000010b157824 */ /* 0x001fe200010e0655 */
[----:B------:R-:W-:Y:S01]  /*2960*/  LEA R12, P2, R67, R8, 0x1 ;  /* 0x00000008430c7211 */ /* 0x000fe200078408ff */
[----:B------:R-:W-:-:S04]  /*2970*/  IMAD.WIDE.U32 R20, R77, R84, R20 ;  /* 0x000000544d147225 */ /* 0x000fc800078e0014 */
[----:B------:R-:W-:Y:S01]  /*2980*/  IMAD.X R13, R13, 0x1, R9, P2 ;  /* 0x000000010d0d7824 */ /* 0x000fe200010e0609 */
[----:B------:R-:W-:Y:S01]  /*2990*/  LEA R10, P3, R20, R88, 0x1 ;  /* 0x00000058140a7211 */ /* 0x000fe200078608ff */
[----:B------:R-:W-:-:S05]  /*29a0*/  IMAD.IADD R11, R81, 0x1, R21 ;  /* 0x00000001510b7824 */ /* 0x000fca00078e0215 */
[----:B------:R-:W-:Y:S01]  /*29b0*/  LEA.HI.X R11, R20, R89, R11, 0x1, P3 ;  /* 0x00000059140b7211 */ /* 0x000fe200018f0c0b */
[----:B--2---:R-:W-:-:S04]  /*29c0*/  IMAD.U32 R5, R56, 0x10000, RZ ;  /* 0x0001000038057824 */ /* 0x004fc800078e00ff */
[----:B------:R-:W-:-:S04]  /*29d0*/  FMUL R5, R5, R66 ;  /* 0x0000004205057220 */ /* 0x000fc80000400000 */
[----:B------:R-:W-:-:S05]  /*29e0*/  FFMA R5, R58, R23, R5 ;  /* 0x000000173a057223 */ /* 0x000fca0000000005 */
[----:B------:R-:W-:-:S05]  /*29f0*/  F2FP.BF16.F32.PACK_AB R5, RZ, R5 ;  /* 0x00000005ff05723e */ /* 0x000fca00000010ff */
[----:B------:R0:W-:Y:S01]  /*2a00*/  @P1 STG.E.U16 desc[UR38][R12.64], R5 ;  /* 0x000000050c001986 */ /* 0x0001e2000c101526 */
[----:B------:R-:W-:Y:S05]  /*2a10*/  @!P0 BRA `(.L_x_38) ;  /* 0x0000000000048947 */ /* 0x000fea0003800000 */
[----:B------:R2:W5:Y:S02]  /*2a20*/  LDG.E.LTC128B.U16 R56, desc[UR38][R10.64+0x2] ;  /* 0x000002260a387981 */ /* 0x000564000c1e1520 */
.L_x_38:
[----:B------:R-:W-:Y:S05]  /*2a30*/  BSYNC B1 ;  /* 0x0000000000017941 */ /* 0x000fea0003800000 */
.L_x_37:
[----:B0----5:R-:W-:Y:S01]  /*2a40*/  IMAD.U32 R5, R56, 0x10000, RZ ;  /* 0x0001000038057824 */ /* 0x021fe200078e00ff */
[----:B------:R-:W-:Y:S01]  /*2a50*/  ISETP.GT.AND P1, PT, R4, 0x8, PT ;  /* 0x000000080400780c */ /* 0x000fe20003f24270 */
[----:B------:R-:W-:Y:S02]  /*2a60*/  BSSY B1, `(.L_x_39) ;  /* 0x0000008000017945 */ /* 0x000fe40003800000 */
[----:B------:R-:W-:Y:S01]  /*2a70*/  FMUL R14, R5, R66 ;  /* 0x00000042050e7220 */ /* 0x000fe20000400000 */
[----:B------:R-:W-:-:S03]  /*2a80*/  ISETP.GT.AND P2, PT, R3, RZ, P1 ;  /* 0x000000ff0300720c */ /* 0x000fc60000f44270 */
[----:B------:R-:W-:-:S05]  /*2a90*/  FFMA R14, R59, R23, R14 ;  /* 0x000000173b0e7223 */ /* 0x000fca000000000e */
[----:B------:R-:W-:-:S05]  /*2aa0*/  F2FP.BF16.F32.PACK_AB R14, RZ, R14 ;  /* 0x0000000eff0e723e */ /* 0x000fca00000010ff */
[----:B------:R0:W-:Y:S01]  /*2ab0*/  @P0 STG.E.U16 desc[UR38][R12.64+0x2], R14 ;  /* 0x0000020e0c000986 */ /* 0x0001e2000c101526 */
[----:B------:R-:W-:Y:S05]  /*2ac0*/  @!P2 BRA `(.L_x_40) ;  /* 0x000000000004a947 */ /* 0x000fea0003800000 */
[----:B------:R3:W5:Y:S02]  /*2ad0*/  LDG.E.LTC128B.U16 R56, desc[UR38][R6.64+0x10] ;  /* 0x0000102606387981 */ /* 0x000764000c1e1520 */
.L_x_40:
[----:B------:R-:W-:Y:S05]  /*2ae0*/  BSYNC B1 ;  /* 0x0000000000017941 */ /* 0x000fea0003800000 */
.L_x_39:
[----:B-----5:R-:W-:Y:S01]  /*2af0*/  IMAD.U32 R5, R56, 0x10000, RZ ;  /* 0x0001000038057824 */ /* 0x020fe200078e00ff */
        /* <DEDUP_REMOVED lines=9> */
.L_x_42:
[----:B------:R-:W-:Y:S05]  /*2b90*/  BSYNC B1 ;  /* 0x0000000000017941 */ /* 0x000fea0003800000 */
.L_x_41:
[----:B----45:R-:W-:Y:S01]  /*2ba0*/  IMAD.U32 R5, R56, 0x10000, RZ ;  /* 0x0001000038057824 */ /* 0x030fe200078e00ff */
[----:B------:R-:W-:Y:S01]  /*2bb0*/  ISETP.GT.AND P1, PT, R3, 0x8, P1 ;  /* 0x000000080300780c */ /* 0x000fe20000f24270 */
[----:B------:R-:W-:Y:S02]  /*2bc0*/  BSSY B1, `(.L_x_43) ;  /* 0x0000007000017945 */ /* 0x000fe40003800000 */
[----:B0-----:R-:W-:-:S04]  /*2bd0*/  FMUL R14, R5, R66 ;  /* 0x00000042050e7220 */ /* 0x001fc80000400000 */
[----:B------:R-:W-:-:S05]  /*2be0*/  FFMA R14, R61, R23, R14 ;  /* 0x000000173d0e7223 */ /* 0x000fca000000000e */
[----:B------:R-:W-:-:S05]  /*2bf0*/  F2FP.BF16.F32.PACK_AB R14, RZ, R14 ;  /* 0x0000000eff0e723e */ /* 0x000fca00000010ff */
[----:B------:R0:W-:Y:S01]  /*2c00*/  @P3 STG.E.U16 desc[UR38][R8.64+0x12], R14 ;  /* 0x0000120e08003986 */ /* 0x0001e2000c101526 */
[----:B------:R-:W-:Y:S05]  /*2c10*/  @!P1 BRA `(.L_x_44) ;  /* 0x0000000000049947 */ /* 0x000fea0003800000 */
[----:B------:R4:W5:Y:S02]  /*2c20*/  LDG.E.LTC128B.U16 R56, desc[UR38][R10.64+0x10] ;  /* 0x000010260a387981 */ /* 0x000964000c1e1520 */
.L_x_44:
[----:B------:R-:W-:Y:S05]  /*2c30*/  BSYNC B1 ;  /* 0x0000000000017941 */ /* 0x000fea0003800000 */
.L_x_43:
[----:B-----5:R-:W-:Y:S01]  /*2c40*/  IMAD.U32 R5, R56, 0x10000, RZ ;  /* 0x0001000038057824 */ /* 0x020fe200078e00ff */
[----:B------:R-:W-:Y:S01]  /*2c50*/  ISETP.GT.AND P0, PT, R3, 0x8, P0 ;  /* 0x000000080300780c */ /* 0x000fe20000704270 */
[----:B------:R-:W-:Y:S02]  /*2c60*/  BSSY B1, `(.L_x_45) ;  /* 0x0000007000017945 */ /* 0x000fe40003800000 */
[----:B------:R-:W-:-:S04]  /*2c70*/  FMUL R5, R5, R66 ;  /* 0x0000004205057220 */ /* 0x000fc80000400000 */
[----:B------:R-:W-:-:S05]  /*2c80*/  FFMA R5, R62, R23, R5 ;  /* 0x000000173e057223 */ /* 0x000fca0000000005 */
[----:B------:R-:W-:-:S05]  /*2c90*/  F2FP.BF16.F32.PACK_AB R5, RZ, R5 ;  /* 0x00000005ff05723e */ /* 0x000fca00000010ff */
[----:B------:R0:W-:Y:S01]  /*2ca0*/  @P1 STG.E.U16 desc[UR38][R12.64+0x10], R5 ;  /* 0x000010050c001986 */ /* 0x0001e2000c101526 */
[----:B------:R-:W-:Y:S05]  /*2cb0*/  @!P0 BRA `(.L_x_46) ;  /* 0x0000000000048947 */ /* 0x000fea0003800000 */
[----:B------:R0:W5:Y:S02]  /*2cc0*/  LDG.E.LTC128B.U16 R56, desc[UR38][R10.64+0x12] ;  /* 0x000012260a387981 */ /* 0x000164000c1e1520 */
.L_x_46:
[----:B------:R-:W-:Y:S05]  /*2cd0*/  BSYNC B1 ;  /* 0x0000000000017941 */ /* 0x000fea0003800000 */
.L_x_45:
        /* <DEDUP_REMOVED lines=10> */
.L_x_48:
[----:B------:R-:W-:Y:S05]  /*2d80*/  BSYNC B1 ;  /* 0x0000000000017941 */ /* 0x000fea0003800000 */
.L_x_47:
        /* <DEDUP_REMOVED lines=10> */
.L_x_50:
[----:B------:R-:W-:Y:S05]  /*2e30*/  BSYNC B1 ;  /* 0x0000000000017941 */ /* 0x000fea0003800000 */
.L_x_49:
[----:B0----5:R-:W-:Y:S01]  /*2e40*/  IMAD.U32 R5, R56, 0x10000, RZ ;  /* 0x0001000038057824 */ /* 0x021fe200078e00ff */
        /* <DEDUP_REMOVED lines=8> */
.L_x_52:
[----:B------:R-:W-:Y:S05]  /*2ed0*/  BSYNC B1 ;  /* 0x0000000000017941 */ /* 0x000fea0003800000 */
.L_x_51:
        /* <DEDUP_REMOVED lines=9> */
.L_x_54:
[----:B------:R-:W-:Y:S05]  /*2f70*/  BSYNC B1 ;  /* 0x0000000000017941 */ /* 0x000fea0003800000 */
.L_x_53:
        /* <DEDUP_REMOVED lines=10> */
.L_x_56:
[----:B------:R-:W-:Y:S05]  /*3020*/  BSYNC B1 ;  /* 0x0000000000017941 */ /* 0x000fea0003800000 */
.L_x_55:
        /* <DEDUP_REMOVED lines=10> */
.L_x_58:
[----:B------:R-:W-:Y:S05]  /*30d0*/  BSYNC B1 ;  /* 0x0000000000017941 */ /* 0x000fea0003800000 */
.L_x_57:
        /* <DEDUP_REMOVED lines=9> */
.L_x_60:
[----:B------:R-:W-:Y:S05]  /*3170*/  BSYNC B1 ;  /* 0x0000000000017941 */ /* 0x000fea0003800000 */
.L_x_59:
        /* <DEDUP_REMOVED lines=9> */
.L_x_62:
[----:B------:R-:W-:Y:S05]  /*3210*/  BSYNC B1 ;  /* 0x0000000000017941 */ /* 0x000fea0003800000 */
.L_x_61:
        /* <DEDUP_REMOVED lines=10> */
.L_x_64:
[----:B------:R-:W-:Y:S05]  /*32c0*/  BSYNC B1 ;  /* 0x0000000000017941 */ /* 0x000fea0003800000 */
.L_x_63:
        /* <DEDUP_REMOVED lines=10> */
.L_x_66:
[----:B------:R-:W-:Y:S05]  /*3370*/  BSYNC B1 ;  /* 0x0000000000017941 */ /* 0x000fea0003800000 */
.L_x_65:
        /* <DEDUP_REMOVED lines=9> */
.L_x_68:
[----:B------:R-:W-:Y:S05]  /*3410*/  BSYNC B1 ;  /* 0x0000000000017941 */ /* 0x000fea0003800000 */
.L_x_67:
        /* <DEDUP_REMOVED lines=9> */
.L_x_70:
[----:B------:R-:W-:Y:S05]  /*34b0*/  BSYNC B1 ;  /* 0x0000000000017941 */ /* 0x000fea0003800000 */
.L_x_69:
        /* <DEDUP_REMOVED lines=10> */
.L_x_72:
[----:B------:R-:W-:Y:S05]  /*3560*/  BSYNC B1 ;  /* 0x0000000000017941 */ /* 0x000fea0003800000 */
.L_x_71:
        /* <DEDUP_REMOVED lines=10> */
.L_x_74:
[----:B------:R-:W-:Y:S05]  /*3610*/  BSYNC B1 ;  /* 0x0000000000017941 */ /* 0x000fea0003800000 */
.L_x_73:
        /* <DEDUP_REMOVED lines=9> */
.L_x_76:
[----:B------:R-:W-:Y:S05]  /*36b0*/  BSYNC B1 ;  /* 0x0000000000017941 */ /* 0x000fea0003800000 */
.L_x_75:
        /* <DEDUP_REMOVED lines=9> */
.L_x_78:
[----:B------:R-:W-:Y:S05]  /*3750*/  BSYNC B1 ;  /* 0x0000000000017941 */ /* 0x000fea0003800000 */
.L_x_77:
        /* <DEDUP_REMOVED lines=10> */
.L_x_80:
[----:B------:R-:W-:Y:S05]  /*3800*/  BSYNC B1 ;  /* 0x0000000000017941 */ /* 0x000fea0003800000 */
.L_x_79:
        /* <DEDUP_REMOVED lines=10> */
.L_x_82:
[----:B------:R-:W-:Y:S05]  /*38b0*/  BSYNC B1 ;  /* 0x0000000000017941 */ /* 0x000fea0003800000 */
.L_x_81:
        /* <DEDUP_REMOVED lines=9> */
.L_x_84:
[----:B------:R-:W-:Y:S05]  /*3950*/  BSYNC B1 ;  /* 0x0000000000017941 */ /* 0x000fea0003800000 */
.L_x_83:
        /* <DEDUP_REMOVED lines=9> */
.L_x_86:
[----:B------:R-:W-:Y:S05]  /*39f0*/  BSYNC B1 ;  /* 0x0000000000017941 */ /* 0x000fea0003800000 */
.L_x_85:
        /* <DEDUP_REMOVED lines=10> */
.L_x_88:
[----:B------:R-:W-:Y:S05]  /*3aa0*/  BSYNC B1 ;  /* 0x0000000000017941 */ /* 0x000fea0003800000 */
.L_x_87:
        /* <DEDUP_REMOVED lines=10> */
.L_x_90:
[----:B------:R-:W-:Y:S05]  /*3b50*/  BSYNC B1 ;  /* 0x0000000000017941 */ /* 0x000fea0003800000 */
.L_x_89:
        /* <DEDUP_REMOVED lines=9> */
.L_x_92:
[----:B------:R-:W-:Y:S05]  /*3bf0*/  BSYNC B1 ;  /* 0x0000000000017941 */ /* 0x000fea0003800000 */
.L_x_91:
        /* <DEDUP_REMOVED lines=9> */
.L_x_94:
[----:B------:R-:W-:Y:S05]  /*3c90*/  BSYNC B1 ;  /* 0x0000000000017941 */ /* 0x000fea0003800000 */
.L_x_93:
        /* <DEDUP_REMOVED lines=10> */
.L_x_96:
[----:B------:R-:W-:Y:S05]  /*3d40*/  BSYNC B1 ;  /* 0x0000000000017941 */ /* 0x000fea0003800000 */
.L_x_95:
        /* <DEDUP_REMOVED lines=10> */
.L_x_98:
[----:B------:R-:W-:Y:S05]  /*3df0*/  BSYNC B1 ;  /* 0x0000000000017941 */ /* 0x000fea0003800000 */
.L_x_97:
        /* <DEDUP_REMOVED lines=9> */
.L_x_100:
[----:B------:R-:W-:Y:S05]  /*3e90*/  BSYNC B1 ;  /* 0x0000000000017941 */ /* 0x000fea0003800000 */
.L_x_99:
        /* <DEDUP_REMOVED lines=9> */
.L_x_102:
[----:B------:R-:W-:Y:S05]  /*3f30*/  BSYNC B1 ;  /* 0x0000000000017941 */ /* 0x000fea0003800000 */
.L_x_101:
        /* <DEDUP_REMOVED lines=10> */
.L_x_104:
[----:B------:R-:W-:Y:S05]  /*3fe0*/  BSYNC B1 ;  /* 0x0000000000017941 */ /* 0x000fea0003800000 */
.L_x_103:
[----:B-----5:R-:W-:Y:S01]  /*3ff0*/  IMAD.U32 R5, R56, 0x10000, RZ ;  /* 0x0001000038057824 */ /* 0x020fe200078e00ff */
[----:B------:R-:W-:Y:S01]  /*4000*/  ISETP.GT.AND P0, PT, R4, 0x49, PT ;  /* 0x000000490400780c */ /* 0x000fe20003f04270 */
[----:B------:R-:W-:Y:S01]  /*4010*/  @P2 IMAD.MOV.U32 R4, RZ, RZ, R8 ;  /* 0x000000ffff042224 */ /* 0x000fe200078e0008 */
[----:B------:R-:W-:Y:S01]  /*4020*/  BSSY B1, `(.L_x_105) ;  /* 0x000000a000017945 */ /* 0x000fe20003800000 */
[----:B------:R-:W-:Y:S01]  /*4030*/  FMUL R5, R5, R66 ;  /* 0x0000004205057220 */ /* 0x000fe20000400000 */
[----:B------:R-:W-:-:S03]  /*4040*/  ISETP.GT.AND P3, PT, R3, RZ, P0 ;  /* 0x000000ff0300720c */ /* 0x000fc60000764270 */
[----:B------:R-:W-:-:S05]  /*4050*/  FFMA R5, R28, R23, R5 ;  /* 0x000000171c057223 */ /* 0x000fca0000000005 */
[----:B------:R-:W-:-:S04]  /*4060*/  F2FP.BF16.F32.PACK_AB R5, RZ, R5 ;  /* 0x00000005ff05723e */ /* 0x000fc800000010ff */
[----:B0-----:R-:W-:Y:S01]  /*4070*/  PRMT R14, R5, 0x7610, R14 ;  /* 0x00007610050e7816 */ /* 0x001fe2000000000e */
[----:B------:R-:W-:-:S05]  /*4080*/  @P2 IMAD.MOV.U32 R5, RZ, RZ, R9 ;  /* 0x000000ffff052224 */ /* 0x000fca00078e0009 */
[----:B------:R0:W-:Y:S01]  /*4090*/  @P2 STG.E.U16 desc[UR38][R4.64+0x90], R14 ;  /* 0x0000900e04002986 */ /* 0x0001e2000c101526 */
[----:B------:R-:W-:Y:S05]  /*40a0*/  @!P3 BRA `(.L_x_106) ;  /* 0x000000000004b947 */ /* 0x000fea0003800000 */
[----:B------:R0:W5:Y:S02]  /*40b0*/  LDG.E.LTC128B.U16 R56, desc[UR38][R6.64+0x92] ;  /* 0x0000922606387981 */ /* 0x000164000c1e1520 */
.L_x_106:
[----:B------:R-:W-:Y:S05]  /*40c0*/  BSYNC B1 ;  /* 0x0000000000017941 */ /* 0x000fea0003800000 */
.L_x_105:
        /* <DEDUP_REMOVED lines=9> */
.L_x_108:
[----:B------:R-:W-:Y:S05]  /*4160*/  BSYNC B1 ;  /* 0x0000000000017941 */ /* 0x000fea0003800000 */
.L_x_107:
[----:B-----5:R-:W-:Y:S01]  /*4170*/  IMAD.U32 R5, R56, 0x10000, RZ ;  /* 0x0001000038057824 */ /* 0x020fe200078e00ff */
[----:B------:R-:W-:Y:S01]  /*4180*/  ISETP.GT.AND P0, PT, R3, 0x8, P0 ;  /* 0x000000080300780c */ /* 0x000fe20000704270 */
[----:B0-----:R-:W-:Y:S01]  /*4190*/  @P1 IMAD.MOV.U32 R4, RZ, RZ, R12 ;  /* 0x000000ffff041224 */ /* 0x001fe200078e000c */
[----:B------:R-:W-:Y:S01]  /*41a0*/  BSSY B1, `(.L_x_109) ;  /* 0x0000009000017945 */ /* 0x000fe20003800000 */
[----:B------:R-:W-:-:S04]  /*41b0*/  FMUL R5, R5, R66 ;  /* 0x0000004205057220 */ /* 0x000fc80000400000 */
[----:B------:R-:W-:-:S05]  /*41c0*/  FFMA R5, R30, R23, R5 ;  /* 0x000000171e057223 */ /* 0x000fca0000000005 */
[----:B------:R-:W-:-:S04]  /*41d0*/  F2FP.BF16.F32.PACK_AB R5, RZ, R5 ;  /* 0x00000005ff05723e */ /* 0x000fc800000010ff */
[----:B-1-3--:R-:W-:Y:S01]  /*41e0*/  PRMT R6, R5, 0x7610, R6 ;  /* 0x0000761005067816 */ /* 0x00afe20000000006 */
[----:B------:R-:W-:-:S05]  /*41f0*/  @P1 IMAD.MOV.U32 R5, RZ, RZ, R13 ;  /* 0x000000ffff051224 */ /* 0x000fca00078e000d */
[----:B------:R0:W-:Y:S01]  /*4200*/  @P1 STG.E.U16 desc[UR38][R4.64+0x90], R6 ;  /* 0x0000900604001986 */ /* 0x0001e2000c101526 */
[----:B------:R-:W-:Y:S05]  /*4210*/  @!P0 BRA `(.L_x_110) ;  /* 0x0000000000048947 */ /* 0x000fea0003800000 */
[----:B------:R1:W5:Y:S02]  /*4220*/  LDG.E.LTC128B.U16 R56, desc[UR38][R10.64+0x92] ;  /* 0x000092260a387981 */ /* 0x000364000c1e1520 */
.L_x_110:
[----:B------:R-:W-:Y:S05]  /*4230*/  BSYNC B1 ;  /* 0x0000000000017941 */ /* 0x000fea0003800000 */
.L_x_109:
[----:B------:R-:W-:Y:S05]  /*4240*/  @!P0 BRA `(.L_x_111) ;  /* 0x0000000c00388947 */ /* 0x000fea0003800000 */
[----:B-----5:R-:W-:-:S04]  /*4250*/  IMAD.U32 R3, R56, 0x10000, RZ ;  /* 0x0001000038037824 */ /* 0x020fc800078e00ff */
[----:B0-----:R-:W-:-:S04]  /*4260*/  FMUL R4, R3, R66 ;  /* 0x0000004203047220 */ /* 0x001fc80000400000 */
[----:B------:R-:W-:-:S05]  /*4270*/  FFMA R4, R31, R23, R4 ;  /* 0x000000171f047223 */ /* 0x000fca0000000004 */
[----:B------:R-:W-:-:S05]  /*4280*/  F2FP.BF16.F32.PACK_AB R4, RZ, R4 ;  /* 0x00000004ff04723e */ /* 0x000fca00000010ff */
[----:B------:R3:W-:Y:S01]  /*4290*/  STG.E.U16 desc[UR38][R12.64+0x92], R4 ;  /* 0x000092040c007986 */ /* 0x0007e2000c101526 */
[----:B------:R-:W-:Y:S05]  /*42a0*/  BRA `(.L_x_111) ;  /* 0x0000000c00207947 */ /* 0x000fea0003800000 */
.L_x_34:
[----:B------:R-:W-:Y:S01]  /*42b0*/  ULDC.64 UR4, c[0x0][0x5c0] ;  /* 0x0001700000047ab9 */ /* 0x000fe20000000a00 */
[----:B------:R-:W-:Y:S01]  /*42c0*/  ISETP.GT.AND P3, PT, R4, 0x1, PT ;  /* 0x000000010400780c */ /* 0x000fe20003f64270 */
[-C--:B------:R-:W-:Y:S01]  /*42d0*/  FMUL R56, R56, R23.reuse ;  /* 0x0000001738387220 */ /* 0x080fe20000400000 */
[----:B------:R-:W-:Y:S01]  /*42e0*/  LEA R6, P0, R80, UR4, 0x1 ;  /* 0x0000000450067c11 */ /* 0x000fe2000f8008ff */
[-C--:B------:R-:W-:Y:S01]  /*42f0*/  FMUL R57, R57, R23.reuse ;  /* 0x0000001739397220 */ /* 0x080fe20000400000 */
[----:B------:R-:W-:Y:S01]  /*4300*/  ISETP.GT.AND P1, PT, R3, 0x8, P1 ;  /* 0x000000080300780c */ /* 0x000fe20000f24270 */
[-C--:B------:R-:W-:Y:S01]  /*4310*/  FMUL R58, R58, R23.reuse ;  /* 0x000000173a3a7220 */ /* 0x080fe20000400000 */
[----:B------:R-:W-:Y:S01]  /*4320*/  LEA.HI.X R7, R80, UR5, R91, 0x1, P0 ;  /* 0x0000000550077c11 */ /* 0x000fe200080f0c5b */
[-C--:B------:R-:W-:Y:S01]  /*4330*/  FMUL R59, R59, R23.reuse ;  /* 0x000000173b3b7220 */ /* 0x080fe20000400000 */
[----:B------:R-:W-:Y:S01]  /*4340*/  ISETP.GT.AND P0, PT, R3, RZ, P3 ;  /* 0x000000ff0300720c */ /* 0x000fe20001f04270 */
[-C--:B------:R-:W-:Y:S01]  /*4350*/  FMUL R60, R60, R23.reuse ;  /* 0x000000173c3c7220 */ /* 0x080fe20000400000 */
[----:B------:R-:W-:Y:S01]  /*4360*/  F2FP.BF16.F32.PACK_AB R56, RZ, R56 ;  /* 0x00000038ff38723e */ /* 0x000fe200000010ff */
[----:B------:R-:W-:Y:S01]  /*4370*/  FMUL R61, R61, R23 ;  /* 0x000000173d3d7220 */ /* 0x000fe20000400000 */
[----:B------:R-:W-:Y:S01]  /*4380*/  F2FP.BF16.F32.PACK_AB R57, RZ, R57 ;  /* 0x00000039ff39723e */ /* 0x000fe200000010ff */
[-C--:B------:R-:W-:Y:S01]  /*4390*/  FMUL R62, R62, R23.reuse ;  /* 0x000000173e3e7220 */ /* 0x080fe20000400000 */
[C---:B------:R-:W-:Y:S01]  /*43a0*/  SHF.L.U64.HI R5, R67.reuse, 0x1, R68 ;  /* 0x0000000143057819 */ /* 0x040fe20000010244 */
[----:B------:R-:W-:Y:S01]  /*43b0*/  @P2 STG.E.U16 desc[UR38][R6.64], R56 ;  /* 0x0000003806002986 */ /* 0x000fe2000c101526 */
[----:B------:R-:W-:Y:S01]  /*43c0*/  LEA R8, P4, R67, R6, 0x1 ;  /* 0x0000000643087211 */ /* 0x000fe200078808ff */
[-C--:B------:R-:W-:Y:S01]  /*43d0*/  FMUL R63, R63, R23.reuse ;  /* 0x000000173f3f7220 */ /* 0x080fe20000400000 */
[----:B------:R-:W-:Y:S01]  /*43e0*/  ISETP.GT.AND P2, PT, R4, 0x8, PT ;  /* 0x000000080400780c */ /* 0x000fe20003f44270 */
[-C--:B------:R-:W-:Y:S01]  /*43f0*/  FMUL R48, R48, R23.reuse ;  /* 0x0000001730307220 */ /* 0x080fe20000400000 */
[----:B------:R-:W-:Y:S01]  /*4400*/  ISETP.GT.AND P3, PT, R3, 0x8, P3 ;  /* 0x000000080300780c */ /* 0x000fe20001f64270 */
[----:B------:R-:W-:Y:S01]  /*4410*/  @P0 STG.E.U16 desc[UR38][R6.64+0x2], R57 ;  /* 0x0000023906000986 */ /* 0x000fe2000c101526 */
[----:B------:R-:W-:Y:S01]  /*4420*/  ISETP.GT.AND P0, PT, R4, 0x9, PT ;  /* 0x000000090400780c */ /* 0x000fe20003f04270 */
[----:B------:R-:W-:Y:S01]  /*4430*/  IMAD.X R9, R5, 0x1, R7, P4 ;  /* 0x0000000105097824 */ /* 0x000fe200020e0607 */
[----:B------:R-:W-:Y:S01]  /*4440*/  ISETP.GT.AND P5, PT, R3, RZ, P2 ;  /* 0x000000ff0300720c */ /* 0x000fe200017a4270 */
[-C--:B------:R-:W-:Y:S01]  /*4450*/  FMUL R49, R49, R23.reuse ;  /* 0x0000001731317220 */ /* 0x080fe20000400000 */
[----:B------:R-:W-:Y:S01]  /*4460*/  ISETP.GT.AND P4, PT, R3, RZ, P0 ;  /* 0x000000ff0300720c */ /* 0x000fe20000784270 */
[-C--:B------:R-:W-:Y:S01]  /*4470*/  FMUL R50, R50, R23.reuse ;  /* 0x0000001732327220 */ /* 0x080fe20000400000 */
[----:B------:R-:W-:Y:S01]  /*4480*/  F2FP.BF16.F32.PACK_AB R58, RZ, R58 ;  /* 0x0000003aff3a723e */ /* 0x000fe200000010ff */
[----:B------:R-:W-:Y:S01]  /*4490*/  FMUL R51, R51, R23 ;  /* 0x0000001733337220 */ /* 0x000fe20000400000 */
[----:B------:R-:W-:Y:S01]  /*44a0*/  F2FP.BF16.F32.PACK_AB R59, RZ, R59 ;  /* 0x0000003bff3b723e */ /* 0x000fe200000010ff */
[----:B------:R-:W-:Y:S01]  /*44b0*/  FMUL R52, R52, R23 ;  /* 0x0000001734347220 */ /* 0x000fe20000400000 */
[----:B------:R-:W-:Y:S01]  /*44c0*/  F2FP.BF16.F32.PACK_AB R60, RZ, R60 ;  /* 0x0000003cff3c723e */ /* 0x000fe200000010ff */
[----:B------:R-:W-:Y:S01]  /*44d0*/  @P1 STG.E.U16 desc[UR38][R8.64], R58 ;  /* 0x0000003a08001986 */ /* 0x000fe2000c101526 */
[----:B------:R-:W-:Y:S01]  /*44e0*/  F2FP.BF16.F32.PACK_AB R61, RZ, R61 ;  /* 0x0000003dff3d723e */ /* 0x000fe200000010ff */
[-C--:B------:R-:W-:Y:S01]  /*44f0*/  FMUL R53, R53, R23.reuse ;  /* 0x0000001735357220 */ /* 0x080fe20000400000 */
[C---:B------:R-:W-:Y:S01]  /*4500*/  ISETP.GT.AND P1, PT, R3.reuse, 0x8, P2 ;  /* 0x000000080300780c */ /* 0x040fe20001724270 */
[----:B------:R-:W-:Y:S01]  /*4510*/  @P3 STG.E.U16 desc[UR38][R8.64+0x2], R59 ;  /* 0x0000023b08003986 */ /* 0x000fe2000c101526 */
[----:B------:R-:W-:Y:S01]  /*4520*/  ISETP.GT.AND P2, PT, R4, 0x10, PT ;  /* 0x000000100400780c */ /* 0x000fe20003f44270 */
[-C--:B------:R-:W-:Y:S01]  /*4530*/  FMUL R54, R54, R23.reuse ;  /* 0x0000001736367220 */ /* 0x080fe20000400000 */
[----:B------:R-:W-:Y:S01]  /*4540*/  ISETP.GT.AND P3, PT, R3, 0x8, P0 ;  /* 0x000000080300780c */ /* 0x000fe20000764270 */
[----:B------:R-:W-:Y:S01]  /*4550*/  @P5 STG.E.U16 desc[UR38][R6.64+0x10], R60 ;  /* 0x0000103c06005986 */ /* 0x000fe2000c101526 */
[----:B------:R-:W-:Y:S01]  /*4560*/  ISETP.GT.AND P0, PT, R4, 0x11, PT ;  /* 0x000000110400780c */ /* 0x000fe20003f04270 */
[-C--:B------:R-:W-:Y:S01]  /*4570*/  FMUL R55, R55, R23.reuse ;  /* 0x0000001737377220 */ /* 0x080fe20000400000 */
[C---:B------:R-:W-:Y:S01]  /*4580*/  ISETP.GT.AND P5, PT, R3.reuse, RZ, P2 ;  /* 0x000000ff0300720c */ /* 0x040fe200017a4270 */
[----:B------:R-:W-:Y:S01]  /*4590*/  @P4 STG.E.U16 desc[UR38][R6.64+0x12], R61 ;  /* 0x0000123d06004986 */ /* 0x000fe2000c101526 */
        /* <DEDUP_REMOVED lines=70> */
[C---:B------:R-:W-:Y:S01]  /*4a00*/  ISETP.GT.AND P1, PT, R4.reuse, 0x31, PT ;  /* 0x000000310400780c */ /* 0x040fe20003f24270 */
[----:B------:R-:W-:Y:S01]  /*4a10*/  @P3 STG.E.U16 desc[UR38][R8.64+0x42], R43 ;  /* 0x0000422b08003986 */ /* 0x000fe2000c101526 */
[----:B------:R-:W-:Y:S01]  /*4a20*/  ISETP.GT.AND P3, PT, R4, 0x30, PT ;  /* 0x000000300400780c */ /* 0x000fe20003f64270 */
[-C--:B------:R-:W-:Y:S01]  /*4a30*/  FMUL R30, R30, R23.reuse ;  /* 0x000000171e1e7220 */ /* 0x080fe20000400000 */
[C---:B------:R-:W-:Y:S01]  /*4a40*/  ISETP.GT.AND P2, PT, R3.reuse, 0x8, P2 ;  /* 0x000000080300780c */ /* 0x040fe20001744270 */
[----:B------:R-:W-:Y:S01]  /*4a50*/  @P5 STG.E.U16 desc[UR38][R6.64+0x50], R44 ;  /* 0x0000502c06005986 */ /* 0x000fe2000c101526 */
[----:B------:R-:W-:Y:S01]  /*4a60*/  ISETP.GT.AND P0, PT, R3, 0x8, P0 ;  /* 0x000000080300780c */ /* 0x000fe20000704270 */
[----:B------:R-:W-:Y:S01]  /*4a70*/  FMUL R31, R31, R23 ;  /* 0x000000171f1f7220 */ /* 0x000fe20000400000 */
[C---:B------:R-:W-:Y:S01]  /*4a80*/  ISETP.GT.AND P5, PT, R3.reuse, RZ, P3 ;  /* 0x000000ff0300720c */ /* 0x040fe20001fa4270 */
[----:B------:R-:W-:Y:S01]  /*4a90*/  @P4 STG.E.U16 desc[UR38][R6.64+0x52], R45 ;  /* 0x0000522d06004986 */ /* 0x000fe2000c101526 */
[----:B------:R-:W-:-:S02]  /*4aa0*/  ISETP.GT.AND P4, PT, R3, RZ, P1 ;  /* 0x000000ff0300720c */ /* 0x000fc40000f84270 */
[----:B------:R-:W-:Y:S02]  /*4ab0*/  F2FP.BF16.F32.PACK_AB R46, RZ, R46 ;  /* 0x0000002eff2e723e */ /* 0x000fe400000010ff */
[----:B------:R-:W-:Y:S02]  /*4ac0*/  F2FP.BF16.F32.PACK_AB R47, RZ, R47 ;  /* 0x0000002fff2f723e */ /* 0x000fe400000010ff */
[----:B------:R-:W-:Y:S01]  /*4ad0*/  F2FP.BF16.F32.PACK_AB R32, RZ, R32 ;  /* 0x00000020ff20723e */ /* 0x000fe200000010ff */
[----:B------:R-:W-:Y:S01]  /*4ae0*/  @P2 STG.E.U16 desc[UR38][R8.64+0x50], R46 ;  /* 0x0000502e08002986 */ /* 0x000fe2000c101526 */
[----:B------:R-:W-:Y:S02]  /*4af0*/  F2FP.BF16.F32.PACK_AB R33, RZ, R33 ;  /* 0x00000021ff21723e */ /* 0x000fe400000010ff */
[----:B------:R-:W-:Y:S01]  /*4b00*/  F2FP.BF16.F32.PACK_AB R34, RZ, R34 ;  /* 0x00000022ff22723e */ /* 0x000fe200000010ff */
[----:B------:R-:W-:Y:S01]  /*4b10*/  @P0 STG.E.U16 desc[UR38][R8.64+0x52], R47 ;  /* 0x0000522f08000986 */ /* 0x000fe2000c101526 */
[----:B------:R-:W-:-:S02]  /*4b20*/  ISETP.GT.AND P0, PT, R3, 0x8, P3 ;  /* 0x000000080300780c */ /* 0x000fc40001f04270 */
[----:B------:R-:W-:Y:S01]  /*4b30*/  F2FP.BF16.F32.PACK_AB R35, RZ, R35 ;  /* 0x00000023ff23723e */ /* 0x000fe200000010ff */
[----:B------:R-:W-:Y:S01]  /*4b40*/  @P5 STG.E.U16 desc[UR38][R6.64+0x60], R32 ;  /* 0x0000602006005986 */ /* 0x000fe2000c101526 */
[C---:B------:R-:W-:Y:S02]  /*4b50*/  ISETP.GT.AND P5, PT, R3.reuse, 0x8, P1 ;  /* 0x000000080300780c */ /* 0x040fe40000fa4270 */
[C---:B------:R-:W-:Y:S01]  /*4b60*/  ISETP.GT.AND P1, PT, R4.reuse, 0x39, PT ;  /* 0x000000390400780c */ /* 0x040fe20003f24270 */
[----:B------:R-:W-:Y:S01]  /*4b70*/  @P4 STG.E.U16 desc[UR38][R6.64+0x62], R33 ;  /* 0x0000622106004986 */ /* 0x000fe2000c101526 */
[----:B------:R-:W-:Y:S02]  /*4b80*/  ISETP.GT.AND P4, PT, R4, 0x38, PT ;  /* 0x000000380400780c */ /* 0x000fe40003f84270 */
[C---:B------:R-:W-:Y:S02]  /*4b90*/  ISETP.GT.AND P3, PT, R3.reuse, RZ, P1 ;  /* 0x000000ff0300720c */ /* 0x040fe40000f64270 */
[C---:B------:R-:W-:Y:S01]  /*4ba0*/  ISETP.GT.AND P2, PT, R3.reuse, RZ, P4 ;  /* 0x000000ff0300720c */ /* 0x040fe20002744270 */
[----:B------:R-:W-:Y:S01]  /*4bb0*/  @P0 STG.E.U16 desc[UR38][R8.64+0x60], R34 ;  /* 0x0000602208000986 */ /* 0x000fe2000c101526 */
[----:B------:R-:W-:-:S02]  /*4bc0*/  ISETP.GT.AND P4, PT, R3, 0x8, P4 ;  /* 0x000000080300780c */ /* 0x000fc40002784270 */
[----:B------:R-:W-:Y:S01]  /*4bd0*/  F2FP.BF16.F32.PACK_AB R36, RZ, R36 ;  /* 0x00000024ff24723e */ /* 0x000fe200000010ff */
[----:B------:R-:W-:Y:S01]  /*4be0*/  @P5 STG.E.U16 desc[UR38][R8.64+0x62], R35 ;  /* 0x0000622308005986 */ /* 0x000fe2000c101526 */
[----:B------:R-:W-:Y:S02]  /*4bf0*/  F2FP.BF16.F32.PACK_AB R37, RZ, R37 ;  /* 0x00000025ff25723e */ /* 0x000fe400000010ff */
[----:B------:R-:W-:Y:S02]  /*4c00*/  ISETP.GT.AND P5, PT, R3, 0x8, P1 ;  /* 0x000000080300780c */ /* 0x000fe40000fa4270 */
[C---:B------:R-:W-:Y:S02]  /*4c10*/  ISETP.GT.AND P1, PT, R4.reuse, 0x48, PT ;  /* 0x000000480400780c */ /* 0x040fe40003f24270 */
[C---:B------:R-:W-:Y:S01]  /*4c20*/  ISETP.GT.AND P0, PT, R4.reuse, 0x49, PT ;  /* 0x000000490400780c */ /* 0x040fe20003f04270 */
[----:B------:R-:W-:Y:S01]  /*4c30*/  @P2 STG.E.U16 desc[UR38][R6.64+0x70], R36 ;  /* 0x0000702406002986 */ /* 0x000fe2000c101526 */
[C---:B------:R-:W-:Y:S01]  /*4c40*/  ISETP.GT.AND P2, PT, R4.reuse, 0x41, PT ;  /* 0x000000410400780c */ /* 0x040fe20003f44270 */
[----:B------:R-:W-:Y:S01]  /*4c50*/  @P4 IMAD.MOV.U32 R5, RZ, RZ, R9 ;  /* 0x000000ffff054224 */ /* 0x000fe200078e0009 */
[----:B------:R-:W-:Y:S01]  /*4c60*/  F2FP.BF16.F32.PACK_AB R38, RZ, R38 ;  /* 0x00000026ff26723e */ /* 0x000fe200000010ff */
[----:B------:R-:W-:Y:S01]  /*4c70*/  @P3 STG.E.U16 desc[UR38][R6.64+0x72], R37 ;  /* 0x0000722506003986 */ /* 0x000fe2000c101526 */
[----:B------:R-:W-:Y:S01]  /*4c80*/  ISETP.GT.AND P3, PT, R4, 0x40, PT ;  /* 0x000000400400780c */ /* 0x000fe20003f64270 */
[----:B------:R-:W-:Y:S01]  /*4c90*/  @P4 IMAD.MOV.U32 R4, RZ, RZ, R8 ;  /* 0x000000ffff044224 */ /* 0x000fe200078e0008 */
[----:B------:R-:W-:-:S02]  /*4ca0*/  F2FP.BF16.F32.PACK_AB R39, RZ, R39 ;  /* 0x00000027ff27723e */ /* 0x000fc400000010ff */
[----:B------:R-:W-:Y:S02]  /*4cb0*/  F2FP.BF16.F32.PACK_AB R24, RZ, R24 ;  /* 0x00000018ff18723e */ /* 0x000fe400000010ff */
[----:B------:R0:W-:Y:S01]  /*4cc0*/  @P4 STG.E.U16 desc[UR38][R4.64+0x70], R38 ;  /* 0x0000702604004986 */ /* 0x0001e2000c101526 */
[C---:B------:R-:W-:Y:S02]  /*4cd0*/  ISETP.GT.AND P4, PT, R3.reuse, RZ, P2 ;  /* 0x000000ff0300720c */ /* 0x040fe40001784270 */
[----:B------:R-:W-:Y:S02]  /*4ce0*/  F2FP.BF16.F32.PACK_AB R25, RZ, R25 ;  /* 0x00000019ff19723e */ /* 0x000fe400000010ff */
[----:B------:R-:W-:Y:S02]  /*4cf0*/  ISETP.GT.AND P2, PT, R3, 0x8, P2 ;  /* 0x000000080300780c */ /* 0x000fe40001744270 */
[----:B------:R-:W-:Y:S02]  /*4d00*/  F2FP.BF16.F32.PACK_AB R26, RZ, R26 ;  /* 0x0000001aff1a723e */ /* 0x000fe400000010ff */
[----:B------:R-:W-:-:S02]  /*4d10*/  F2FP.BF16.F32.PACK_AB R27, RZ, R27 ;  /* 0x0000001bff1b723e */ /* 0x000fc400000010ff */
[----:B------:R-:W-:Y:S01]  /*4d20*/  F2FP.BF16.F32.PACK_AB R28, RZ, R28 ;  /* 0x0000001cff1c723e */ /* 0x000fe200000010ff */
[----:B0-----:R-:W-:Y:S01]  /*4d30*/  @P5 IMAD.MOV.U32 R4, RZ, RZ, R8 ;  /* 0x000000ffff045224 */ /* 0x001fe200078e0008 */
[----:B------:R-:W-:Y:S01]  /*4d40*/  F2FP.BF16.F32.PACK_AB R29, RZ, R29 ;  /* 0x0000001dff1d723e */ /* 0x000fe200000010ff */
[----:B------:R-:W-:Y:S01]  /*4d50*/  @P5 IMAD.MOV.U32 R5, RZ, RZ, R9 ;  /* 0x000000ffff055224 */ /* 0x000fe200078e0009 */
[----:B------:R-:W-:Y:S02]  /*4d60*/  F2FP.BF16.F32.PACK_AB R30, RZ, R30 ;  /* 0x0000001eff1e723e */ /* 0x000fe400000010ff */
[----:B------:R-:W-:Y:S02]  /*4d70*/  F2FP.BF16.F32.PACK_AB R31, RZ, R31 ;  /* 0x0000001fff1f723e */ /* 0x000fe400000010ff */
[----:B------:R0:W-:Y:S01]  /*4d80*/  @P5 STG.E.U16 desc[UR38][R4.64+0x72], R39 ;  /* 0x0000722704005986 */ /* 0x0001e2000c101526 */
[C---:B------:R-:W-:Y:S02]  /*4d90*/  ISETP.GT.AND P5, PT, R3.reuse, RZ, P3 ;  /* 0x000000ff0300720c */ /* 0x040fe40001fa4270 */
[----:B------:R-:W-:-:S11]  /*4da0*/  ISETP.GT.AND P3, PT, R3, 0x8, P3 ;  /* 0x000000080300780c */ /* 0x000fd60001f64270 */
[----:B0-----:R-:W-:Y:S02]  /*4db0*/  @P5 IMAD.MOV.U32 R4, RZ, RZ, R6 ;  /* 0x000000ffff045224 */ /* 0x001fe400078e0006 */
[----:B------:R-:W-:-:S05]  /*4dc0*/  @P5 IMAD.MOV.U32 R5, RZ, RZ, R7 ;  /* 0x000000ffff055224 */ /* 0x000fca00078e0007 */
[----:B------:R0:W-:Y:S01]  /*4dd0*/  @P5 STG.E.U16 desc[UR38][R4.64+0x80], R24 ;  /* 0x0000801804005986 */ /* 0x0001e2000c101526 */
[C---:B------:R-:W-:Y:S02]  /*4de0*/  ISETP.GT.AND P5, PT, R3.reuse, RZ, P0 ;  /* 0x000000ff0300720c */ /* 0x040fe400007a4270 */
[----:B------:R-:W-:Y:S01]  /*4df0*/  ISETP.GT.AND P0, PT, R3, 0x8, P0 ;  /* 0x000000080300780c */ /* 0x000fe20000704270 */
[----:B0-----:R-:W-:Y:S02]  /*4e00*/  @P4 IMAD.MOV.U32 R4, RZ, RZ, R6 ;  /* 0x000000ffff044224 */ /* 0x001fe400078e0006 */
[----:B------:R-:W-:-:S05]  /*4e10*/  @P4 IMAD.MOV.U32 R5, RZ, RZ, R7 ;  /* 0x000000ffff054224 */ /* 0x000fca00078e0007 */
[----:B------:R0:W-:Y:S01]  /*4e20*/  @P4 STG.E.U16 desc[UR38][R4.64+0x82], R25 ;  /* 0x0000821904004986 */ /* 0x0001e2000c101526 */
[C---:B------:R-:W-:Y:S02]  /*4e30*/  ISETP.GT.AND P4, PT, R3.reuse, RZ, P1 ;  /* 0x000000ff0300720c */ /* 0x040fe40000f84270 */
[----:B------:R-:W-:Y:S01]  /*4e40*/  ISETP.GT.AND P1, PT, R3, 0x8, P1 ;  /* 0x000000080300780c */ /* 0x000fe20000f24270 */
[----:B0-----:R-:W-:Y:S02]  /*4e50*/  @P3 IMAD.MOV.U32 R4, RZ, RZ, R8 ;  /* 0x000000ffff043224 */ /* 0x001fe400078e0008 */
[----:B------:R-:W-:-:S05]  /*4e60*/  @P3 IMAD.MOV.U32 R5, RZ, RZ, R9 ;  /* 0x000000ffff053224 */ /* 0x000fca00078e0009 */
[----:B------:R0:W-:Y:S02]  /*4e70*/  @P3 STG.E.U16 desc[UR38][R4.64+0x80], R26 ;  /* 0x0000801a04003986 */ /* 0x0001e4000c101526 */
[----:B0-----:R-:W-:Y:S02]  /*4e80*/  @P2 IMAD.MOV.U32 R4, RZ, RZ, R8 ;  /* 0x000000ffff042224 */ /* 0x001fe400078e0008 */
[----:B------:R-:W-:-:S05]  /*4e90*/  @P2 IMAD.MOV.U32 R5, RZ, RZ, R9 ;  /* 0x000000ffff052224 */ /* 0x000fca00078e0009 */
[----:B------:R0:W-:Y:S02]  /*4ea0*/  @P2 STG.E.U16 desc[UR38][R4.64+0x82], R27 ;  /* 0x0000821b04002986 */ /* 0x0001e4000c101526 */
[----:B0-----:R-:W-:Y:S02]  /*4eb0*/  @P4 IMAD.MOV.U32 R4, RZ, RZ, R6 ;  /* 0x000000ffff044224 */ /* 0x001fe400078e0006 */
[----:B------:R-:W-:-:S05]  /*4ec0*/  @P4 IMAD.MOV.U32 R5, RZ, RZ, R7 ;  /* 0x000000ffff054224 */ /* 0x000fca00078e0007 */
[----:B------:R0:W-:Y:S04]  /*4ed0*/  @P4 STG.E.U16 desc[UR38][R4.64+0x90], R28 ;  /* 0x0000901c04004986 */ /* 0x0001e8000c101526 */
[----:B------:R1:W-:Y:S01]  /*4ee0*/  @P5 STG.E.U16 desc[UR38][R6.64+0x92], R29 ;  /* 0x0000921d06005986 */ /* 0x0003e2000c101526 */
[----:B0-----:R-:W-:Y:S02]  /*4ef0*/  @P1 IMAD.MOV.U32 R4, RZ, RZ, R8 ;  /* 0x000000ffff041224 */ /* 0x001fe400078e0008 */
[----:B------:R-:W-:-:S05]  /*4f00*/  @P1 IMAD.MOV.U32 R5, RZ, RZ, R9 ;  /* 0x000000ffff051224 */ /* 0x000fca00078e0009 */
[----:B------:R1:W-:Y:S04]  /*4f10*/  @P1 STG.E.U16 desc[UR38][R4.64+0x90], R30 ;  /* 0x0000901e04001986 */ /* 0x0003e8000c101526 */
[----:B------:R1:W-:Y:S02]  /*4f20*/  @P0 STG.E.U16 desc[UR38][R8.64+0x92], R31 ;  /* 0x0000921f08000986 */ /* 0x0003e4000c101526 */
.L_x_111:
[----:B------:R-:W-:Y:S05]  /*4f30*/  BSYNC B0 ;  /* 0x0000000000007941 */ /* 0x000fea0003800000 */
.L_x_33:
[----:B------:R-:W-:Y:S01]  /*4f40*/  IADD3 R16, P0, R16, UR36, RZ ;  /* 0x0000002410107c10 */ /* 0x000fe2000ff1e0ff */
[----:B------:R-:W-:Y:S01]  /*4f50*/  ULDC.64 UR4, c[0x0][0x650] ;  /* 0x0001940000047ab9 */ /* 0x000fe20000000a00 */
[----:B------:R-:W-:Y:S01]  /*4f60*/  PRMT R3, RZ, 0x7610, R3 ;  /* 0x00007610ff037816 */ /* 0x000fe20000000003 */
[----:B------:R-:W-:Y:S01]  /*4f70*/  IMAD.MOV.U32 R78, RZ, RZ, -0x1 ;  /* 0xffffffffff4e7424 */ /* 0x000fe200078e00ff */
[----:B------:R-:W-:Y:S01]  /*4f80*/  IADD3.X R17, R17, UR42, RZ, P0, !PT ;  /* 0x0000002a11117c10 */ /* 0x000fe200087fe4ff */
[----:B------:R-:W-:Y:S01]  /*4f90*/  IMAD.MOV.U32 R77, RZ, RZ, -0x1 ;  /* 0xffffffffff4d7424 */ /* 0x000fe200078e00ff */
[----:B------:R-:W-:-:S04]  /*4fa0*/  ISETP.GE.U32.AND P0, PT, R16, UR4, PT ;  /* 0x0000000410007c0c */ /* 0x000fc8000bf06070 */
[----:B------:R-:W-:-:S13]  /*4fb0*/  ISETP.GE.U32.AND.EX P0, PT, R17, UR5, PT, P0 ;  /* 0x0000000511007c0c */ /* 0x000fda000bf06100 */
[----:B------:R-:W-:Y:S05]  /*4fc0*/  @P0 BRA `(.L_x_112) ;  /* 0x00000004004c0947 */ /* 0x000fea0003800000 */
[----:B-12-4-:R-:W1:Y:S01]  /*4fd0*/  LDC.64 R10, c[0x0][0x628] ;  /* 0x00018a00ff0a7b82 */ /* 0x016e620000000a00 */
[----:B---3--:R-:W2:Y:S01]  /*4fe0*/  S2R R12, SR_CTAID.X ;  /* 0x00000000000c7919 */ /* 0x008ea20000002500 */
[----:B------:R-:W-:Y:S02]  /*4ff0*/  IMAD.MOV.U32 R8, RZ, RZ, R16 ;  /* 0x000000ffff087224 */ /* 0x000fe400078e0010 */
[----:B------:R-:W-:Y:S01]  /*5000*/  IMAD.MOV.U32 R9, RZ, RZ, R17 ;  /* 0x000000ffff097224 */ /* 0x000fe200078e0011 */
[----:B------:R-:W3:Y:S03]  /*5010*/  S2R R20, SR_CTAID.Y ;  /* 0x0000000000147919 */ /* 0x000ee60000002600 */
[----:B------:R-:W4:Y:S08]  /*5020*/  LDC R0, c[0x0][0x630] ;  /* 0x00018c00ff007b82 */ /* 0x000f300000000800 */
[----:B------:R-:W0:Y:S01]  /*5030*/  LDC.64 R14, c[0x0][0x620] ;  /* 0x00018800ff0e7b82 */ /* 0x000e220000000a00 */
[----:B-1----:R-:W-:-:S04]  /*5040*/  ISETP.NE.U32.AND P0, PT, R10, RZ, PT ;  /* 0x000000ff0a00720c */ /* 0x002fc80003f05070 */
[----:B------:R-:W-:-:S13]  /*5050*/  ISETP.NE.AND.EX P0, PT, R11, RZ, PT, P0 ;  /* 0x000000ff0b00720c */ /* 0x000fda0003f05300 */
[----:B0-234-:R-:W-:Y:S05]  /*5060*/  @!P0 BRA `(.L_x_113) ;  /* 0x0000000000288947 */ /* 0x01dfea0003800000 */
        /* <DEDUP_REMOVED lines=10> */
.L_x_113:
[-CC-:B------:R-:W-:Y:S01]  /*5110*/  SHF.R.U64 R77, R8, R0.reuse, R9.reuse ;  /* 0x00000000084d7219 */ /* 0x180fe20000001209 */
[----:B------:R-:W0:Y:S01]  /*5120*/  LDC.64 R26, c[0x0][0x640] ;  /* 0x00019000ff1a7b82 */ /* 0x000e220000000a00 */
[----:B------:R-:W-:Y:S01]  /*5130*/  SHF.R.U32.HI R0, RZ, R0, R9 ;  /* 0x00000000ff007219 */ /* 0x000fe20000011609 */
[----:B------:R-:W-:Y:S01]  /*5140*/  ULDC UR4, c[0x0][0x150] ;  /* 0x0000540000047ab9 */ /* 0x000fe20000000800 */
[----:B------:R-:W-:Y:S02]  /*5150*/  IADD3 R3, P0, RZ, -R77, RZ ;  /* 0x8000004dff037210 */ /* 0x000fe40007f1e0ff */
[----:B------:R-:W-:-:S03]  /*5160*/  I2FP.F32.U32 R7, R12 ;  /* 0x0000000c00077245 */ /* 0x000fc60000201000 */
[----:B------:R-:W1:Y:S01]  /*5170*/  LDC R6, c[0x0][0x618] ;  /* 0x00018600ff067b82 */ /* 0x000e620000000800 */
[----:B------:R-:W-:Y:S02]  /*5180*/  IMAD.X R5, RZ, RZ, ~R0, P0 ;  /* 0x000000ffff057224 */ /* 0x000fe400000e0e00 */
[----:B------:R-:W-:Y:S01]  /*5190*/  FMUL R7, R7, UR4 ;  /* 0x0000000407077c20 */ /* 0x000fe20008400000 */
[----:B------:R-:W-:Y:S01]  /*51a0*/  ULDC UR4, c[0x0][0x154] ;  /* 0x0000550000047ab9 */ /* 0x000fe20000000800 */
[-C--:B------:R-:W-:Y:S02]  /*51b0*/  IMAD R0, R5, R14.reuse, RZ ;  /* 0x0000000e05007224 */ /* 0x080fe400078e02ff */
[C---:B------:R-:W-:Y:S01]  /*51c0*/  IMAD.WIDE.U32 R4, R3.reuse, R14, R16 ;  /* 0x0000000e03047225 */ /* 0x040fe200078e0010 */
[----:B------:R-:W2:Y:S01]  /*51d0*/  LDC R8, c[0x0][0x608] ;  /* 0x00018200ff087b82 */ /* 0x000ea20000000800 */
[----:B------:R-:W3:Y:S02]  /*51e0*/  F2I.U32.TRUNC.NTZ R7, R7 ;  /* 0x0000000700077305 */ /* 0x000ee4000020f000 */
[----:B------:R-:W-:Y:S01]  /*51f0*/  IMAD R3, R3, R15, R0 ;  /* 0x0000000f03037224 */ /* 0x000fe200078e0200 */
[----:B------:R-:W-:-:S03]  /*5200*/  I2FP.F32.U32 R0, R20 ;  /* 0x0000001400007245 */ /* 0x000fc60000201000 */
[----:B------:R-:W-:Y:S01]  /*5210*/  IMAD.IADD R3, R5, 0x1, R3 ;  /* 0x0000000105037824 */ /* 0x000fe200078e0203 */
[----:B------:R-:W4:Y:S01]  /*5220*/  LDC R11, c[0x0][0x658] ;  /* 0x00019600ff0b7b82 */ /* 0x000f220000000800 */
[----:B0-----:R-:W-:-:S04]  /*5230*/  ISETP.NE.U32.AND P0, PT, R26, RZ, PT ;  /* 0x000000ff1a00720c */ /* 0x001fc80003f05070 */
[----:B------:R-:W-:-:S03]  /*5240*/  ISETP.NE.AND.EX P0, PT, R27, RZ, PT, P0 ;  /* 0x000000ff1b00720c */ /* 0x000fc60003f05300 */
[----:B------:R-:W0:Y:S01]  /*5250*/  LDC R9, c[0x0][0x144] ;  /* 0x00005100ff097b82 */ /* 0x000e220000000800 */
[-C--:B-1----:R-:W-:Y:S01]  /*5260*/  SHF.R.U64 R10, R4, R6.reuse, R3 ;  /* 0x00000006040a7219 */ /* 0x082fe20000001203 */
[----:B---3--:R-:W-:Y:S01]  /*5270*/  IMAD.MOV R7, RZ, RZ, -R7 ;  /* 0x000000ffff077224 */ /* 0x008fe200078e0a07 */
[----:B------:R-:W-:Y:S01]  /*5280*/  SHF.R.U32.HI R3, RZ, R6, R3 ;  /* 0x00000006ff037219 */ /* 0x000fe20000011603 */
[----:B------:R-:W-:-:S04]  /*5290*/  FMUL R6, R0, UR4 ;  /* 0x0000000400067c20 */ /* 0x000fc80008400000 */
[----:B------:R-:W1:Y:S01]  /*52a0*/  LDC R21, c[0x0][0x148] ;  /* 0x00005200ff157b82 */ /* 0x000e620000000800 */
[----:B------:R3:W0:Y:S01]  /*52b0*/  F2I.U32.TRUNC.NTZ R14, R6 ;  /* 0x00000006000e7305 */ /* 0x000622000020f000 */
[-CC-:B--2---:R-:W-:Y:S02]  /*52c0*/  SHF.R.U64 R13, R10, R8.reuse, R3.reuse ;  /* 0x000000080a0d7219 */ /* 0x184fe40000001203 */
[----:B------:R-:W-:-:S04]  /*52d0*/  SHF.R.U32.HI R0, RZ, R8, R3 ;  /* 0x00000008ff007219 */ /* 0x000fc80000011603 */
[----:B------:R-:W2:Y:S01]  /*52e0*/  LDC R24, c[0x0][0x648] ;  /* 0x00019200ff187b82 */ /* 0x000ea20000000800 */
[-CC-:B----4-:R-:W-:Y:S02]  /*52f0*/  SHF.R.U64 R15, R13, R11.reuse, R0.reuse ;  /* 0x0000000b0d0f7219 */ /* 0x190fe40000001200 */
[----:B------:R-:W-:-:S03]  /*5300*/  SHF.R.U32.HI R5, RZ, R11, R0 ;  /* 0x0000000bff057219 */ /* 0x000fc60000011600 */
[----:B------:R-:W-:Y:S02]  /*5310*/  IMAD.MOV.U32 R4, RZ, RZ, R15 ;  /* 0x000000ffff047224 */ /* 0x000fe400078e000f */
[----:B------:R-:W4:Y:S01]  /*5320*/  LDC R28, c[0x0][0x638] ;  /* 0x00018e00ff1c7b82 */ /* 0x000f220000000800 */
[----:B0-----:R-:W-:-:S07]  /*5330*/  IMAD R25, R9, R7, R12 ;  /* 0x0000000709197224 */ /* 0x001fce00078e020c */
[----:B------:R-:W0:Y:S08]  /*5340*/  LDC R29, c[0x0][0x610] ;  /* 0x00018400ff1d7b82 */ /* 0x000e300000000800 */
[----:B------:R-:W0:Y:S01]  /*5350*/  LDC R30, c[0x0][0x600] ;  /* 0x00018000ff1e7b82 */ /* 0x000e220000000800 */
[----:B-123--:R-:W-:Y:S05]  /*5360*/  @!P0 BRA `(.L_x_114) ;  /* 0x0000000000288947 */ /* 0x00efea0003800000 */
[----:B------:R-:W1:Y:S02]  /*5370*/  LDC R0, c[0x0][0x64c] ;  /* 0x00019300ff007b82 */ /* 0x000e640000000800 */
[----:B-1----:R-:W-:-:S05]  /*5380*/  IADD3 R3, P0, R15, R0, RZ ;  /* 0x000000000f037210 */ /* 0x002fca0007f1e0ff */
        /* <DEDUP_REMOVED lines=8> */
.L_x_114:
[----:B------:R-:W-:Y:S01]  /*5410*/  ISETP.NE.AND P0, PT, R2, 0x1, PT ;  /* 0x000000010200780c */ /* 0x000fe20003f05270 */
[----:B------:R-:W-:Y:S01]  /*5420*/  IMAD.MOV R14, RZ, RZ, -R14 ;  /* 0x000000ffff0e7224 */ /* 0x000fe200078e0a0e */
[----:B------:R-:W-:Y:S02]  /*5430*/  SHF.R.U64 R3, R4, R24, R5 ;  /* 0x0000001804037219 */ /* 0x000fe40000001205 */
[----:B------:R-:W-:Y:S02]  /*5440*/  LOP3.LUT R0, R13, R74, RZ, 0xc0, !PT ;  /* 0x0000004a0d007212 */ /* 0x000fe400078ec0ff */
[----:B------:R-:W-:Y:S01]  /*5450*/  LOP3.LUT R10, R10, R73, RZ, 0xc0, !PT ;  /* 0x000000490a0a7212 */ /* 0x000fe200078ec0ff */
[----:B------:R-:W-:Y:S02]  /*5460*/  IMAD.MOV R4, RZ, RZ, -R3 ;  /* 0x000000ffff047224 */ /* 0x000fe400078e0a03 */
[----:B------:R-:W-:Y:S02]  /*5470*/  IMAD R0, R69, R3, R0 ;  /* 0x0000000345007224 */ /* 0x000fe400078e0200 */
[----:B----4-:R-:W-:-:S02]  /*5480*/  IMAD R3, R4, R28, R15 ;  /* 0x0000001c04037224 */ /* 0x010fc400078e020f */
[----:B------:R-:W-:Y:S02]  /*5490*/  @P0 IMAD R25, R21, R14, R20 ;  /* 0x0000000e15190224 */ /* 0x000fe400078e0214 */
[----:B0-----:R-:W-:Y:S02]  /*54a0*/  IMAD R5, R3, R30, R10 ;  /* 0x0000001e03057224 */ /* 0x001fe400078e020a */
[----:B------:R-:W-:Y:S02]  /*54b0*/  IMAD R0, R0, R29, R25 ;  /* 0x0000001d00007224 */ /* 0x000fe400078e0219 */
[----:B------:R-:W-:-:S03]  /*54c0*/  IMAD.MOV.U32 R4, RZ, RZ, 0x1 ;  /* 0x00000001ff047424 */ /* 0x000fc600078e00ff */
[----:B------:R-:W-:Y:S02]  /*54d0*/  SEL R78, R5, R0, !P0 ;  /* 0x00000000054e7207 */ /* 0x000fe40004000000 */
[----:B------:R-:W-:Y:S02]  /*54e0*/  PRMT R3, R4, 0x7610, R3 ;  /* 0x0000761004037816 */ /* 0x000fe40000000003 */
[----:B------:R-:W-:-:S07]  /*54f0*/  SEL R0, R0, R5, !P0 ;  /* 0x0000000500007207 */ /* 0x000fce0004000000 */
.L_x_112:
[----:B------:R-:W-:Y:S01]  /*5500*/  LOP3.LUT P0, RZ, R3, 0xff, RZ, 0xc0, !PT ;  /* 0x000000ff03ff7812 */ /* 0x000fe2000780c0ff */
[----:B------:R-:W-:Y:S01]  /*5510*/  UIMAD.WIDE.U32 UR4, UR41, -0xf0f0f0f, URZ ;  /* 0xf0f0f0f1290478a5 */ /* 0x000fe2000f8e003f */
[----:B------:R-:W-:-:S03]  /*5520*/  IMAD.MOV.U32 R79, RZ, RZ, R0 ;  /* 0x000000ffff4f7224 */ /* 0x000fc600078e0000 */
[----:B------:R-:W-:-:S04]  /*5530*/  USHF.R.U32.HI UR4, URZ, 0x5, UR5 ;  /* 0x000000053f047899 */ /* 0x000fc80008011605 */
[----:B------:R-:W-:-:S04]  /*5540*/  UIMAD UR41, UR4, -0x22, UR41 ;  /* 0xffffffde042978a4 */ /* 0x000fc8000f8e0229 */
[----:B------:R-:W-:Y:S08]  /*5550*/  @P0 BRA `(.L_x_115) ;  /* 0xffffffc000c40947 */ /* 0x000ff0000383ffff */
[----:B------:R-:W-:Y:S05]  /*5560*/  EXIT ;  /* 0x000000000000794d */ /* 0x000fea0003800000 */
.L_x_8:
        /* <DEDUP_REMOVED lines=26> */
.L_x_117:
[----:B------:R-:W0:Y:S01]  /*5710*/  LDC.64 R28, c[0x0][0x640] ;  /* 0x00019000ff1c7b82 */ /* 0x000e220000000a00 */
[-CC-:B------:R-:W-:Y:S01]  /*5720*/  SHF.R.U64 R21, R14, R8.reuse, R15.reuse ;  /* 0x000000080e157219 */ /* 0x180fe2000000120f */
[----:B------:R-:W-:Y:S01]  /*5730*/  IMAD.MOV.U32 R31, RZ, RZ, 0x1 ;  /* 0x00000001ff1f7424 */ /* 0x000fe200078e00ff */
[----:B------:R-:W-:Y:S02]  /*5740*/  SHF.R.U32.HI R7, RZ, R8, R15 ;  /* 0x00000008ff077219 */ /* 0x000fe4000001160f */
[----:B------:R-:W-:-:S03]  /*5750*/  IADD3 R13, P0, RZ, -R21, RZ ;  /* 0x80000015ff0d7210 */ /* 0x000fc60007f1e0ff */
[----:B------:R-:W1:Y:S02]  /*5760*/  LDC R12, c[0x0][0x618] ;  /* 0x00018600ff0c7b82 */ /* 0x000e640000000800 */
[----:B------:R-:W-:Y:S02]  /*5770*/  IMAD.X R7, RZ, RZ, ~R7, P0 ;  /* 0x000000ffff077224 */ /* 0x000fe400000e0e07 */
[----:B------:R-:W-:-:S04]  /*5780*/  IMAD.WIDE.U32 R10, R13, R24, R16 ;  /* 0x000000180d0a7225 */ /* 0x000fc800078e0010 */
[----:B------:R-:W2:Y:S01]  /*5790*/  LDC R14, c[0x0][0x608] ;  /* 0x00018200ff0e7b82 */ /* 0x000ea20000000800 */
[----:B------:R-:W-:-:S04]  /*57a0*/  IMAD R8, R7, R24, RZ ;  /* 0x0000001807087224 */ /* 0x000fc800078e02ff */
[----:B------:R-:W-:-:S03]  /*57b0*/  IMAD R7, R13, R25, R8 ;  /* 0x000000190d077224 */ /* 0x000fc600078e0208 */
[----:B------:R-:W3:Y:S01]  /*57c0*/  LDC R26, c[0x0][0x658] ;  /* 0x00019600ff1a7b82 */ /* 0x000ee20000000800 */
[----:B------:R-:W-:Y:S01]  /*57d0*/  IMAD.IADD R7, R11, 0x1, R7 ;  /* 0x000000010b077824 */ /* 0x000fe200078e0207 */
[----:B0-----:R-:W-:Y:S01]  /*57e0*/  ISETP.NE.U32.AND P0, PT, R28, RZ, PT ;  /* 0x000000ff1c00720c */ /* 0x001fe20003f05070 */
[----:B------:R-:W-:-:S03]  /*57f0*/  IMAD.MOV.U32 R11, RZ, RZ, -0x1 ;  /* 0xffffffffff0b7424 */ /* 0x000fc600078e00ff */
        /* <DEDUP_REMOVED lines=8> */
[-C--:B---3--:R-:W-:Y:S02]  /*5880*/  SHF.L.U32 R10, R11, R26.reuse, RZ ;  /* 0x0000001a0b0a7219 */ /* 0x088fe400000006ff */
[--C-:B------:R-:W-:Y:S02]  /*5890*/  SHF.R.U64 R24, R22, R26, R7.reuse ;  /* 0x0000001a16187219 */ /* 0x100fe40000001207 */
[----:B------:R-:W-:Y:S02]  /*58a0*/  LOP3.LUT R33, RZ, R10, RZ, 0x33, !PT ;  /* 0x0000000aff217212 */ /* 0x000fe400078e33ff */
[----:B------:R-:W-:Y:S01]  /*58b0*/  SHF.R.U32.HI R11, RZ, R26, R7 ;  /* 0x0000001aff0b7219 */ /* 0x000fe20000011607 */
[----:B------:R-:W3:Y:S01]  /*58c0*/  LDC R30, c[0x0][0x610] ;  /* 0x00018400ff1e7b82 */ /* 0x000ee20000000800 */
[----:B------:R-:W-:Y:S01]  /*58d0*/  IMAD.MOV.U32 R10, RZ, RZ, R24 ;  /* 0x000000ffff0a7224 */ /* 0x000fe200078e0018 */
[----:B------:R-:W-:Y:S06]  /*58e0*/  @!P0 BRA `(.L_x_118) ;  /* 0x0000000000288947 */ /* 0x000fec0003800000 */
        /* <DEDUP_REMOVED lines=10> */
.L_x_118:
[----:B------:R-:W-:Y:S02]  /*5990*/  ISETP.NE.AND P0, PT, R2, 0x1, PT ;  /* 0x000000010200780c */ /* 0x000fe40003f05270 */
[----:B-1----:R-:W-:Y:S01]  /*59a0*/  SHF.R.U64 R8, R10, R8, R11 ;  /* 0x000000080a087219 */ /* 0x002fe2000000120b */
[----:B0-----:R-:W-:Y:S01]  /*59b0*/  VIADD R11, R25, 0xffffffff ;  /* 0xffffffff190b7836 */ /* 0x001fe20000000000 */
[----:B------:R-:W-:Y:S02]  /*59c0*/  SHF.L.U32 R31, R31, R26, RZ ;  /* 0x0000001a1f1f7219 */ /* 0x000fe400000006ff */
[----:B------:R-:W-:Y:S01]  /*59d0*/  LOP3.LUT R5, R22, R33, RZ, 0xc0, !PT ;  /* 0x0000002116057212 */ /* 0x000fe200078ec0ff */
[----:B------:R-:W-:-:S04]  /*59e0*/  IMAD.MOV R7, RZ, RZ, -R8 ;  /* 0x000000ffff077224 */ /* 0x000fc800078e0a08 */
[----:B------:R-:W-:Y:S02]  /*59f0*/  IMAD R5, R31, R8, R5 ;  /* 0x000000081f057224 */ /* 0x000fe400078e0205 */
[----:B------:R-:W-:Y:S01]  /*5a00*/  @P0 IMAD R6, R9, R23, R4 ;  /* 0x0000001709060224 */ /* 0x000fe200078e0204 */
[----:B------:R-:W-:Y:S01]  /*5a10*/  LOP3.LUT R9, R20, R11, RZ, 0xc0, !PT ;  /* 0x0000000b14097212 */ /* 0x000fe200078ec0ff */
[----:B--2---:R-:W-:Y:S02]  /*5a20*/  IMAD R4, R7, R27, R24 ;  /* 0x0000001b07047224 */ /* 0x004fe400078e0218 */
[----:B---3--:R-:W-:Y:S02]  /*5a30*/  IMAD R6, R5, R30, R6 ;  /* 0x0000001e05067224 */ /* 0x008fe400078e0206 */
[----:B------:R-:W-:Y:S02]  /*5a40*/  IMAD R5, R4, R25, R9 ;  /* 0x0000001904057224 */ /* 0x000fe400078e0209 */
[----:B------:R-:W-:-:S02]  /*5a50*/  IMAD.MOV.U32 R8, RZ, RZ, 0x1 ;  /* 0x00000001ff087424 */ /* 0x000fc400078e00ff */
[----:B------:R-:W-:Y:S01]  /*5a60*/  IMAD.MOV.U32 R7, RZ, RZ, R21 ;  /* 0x000000ffff077224 */ /* 0x000fe200078e0015 */
[----:B------:R-:W-:Y:S02]  /*5a70*/  SEL R19, R5, R6, !P0 ;  /* 0x0000000605137207 */ /* 0x000fe40004000000 */
[----:B------:R-:W-:-:S07]  /*5a80*/  SEL R20, R6, R5, !P0 ;  /* 0x0000000506147207 */ /* 0x000fce0004000000 */
.L_x_116:
[----:B------:R-:W-:-:S08]  /*5a90*/  NOP ;  /* 0x0000000000007918 */ /* 0x000fd00000000000 */
[----:B------:R-:W0:-:S00]  /*5aa0*/  USETMAXREG.DEALLOC.CTAPOOL 0x28 ;  /* 0x00000028000079c8 */ /* 0x000e0000080e0500 */
[----:B0-----:R-:W-:-:S13]  /*5ab0*/  ISETP.NE.AND P0, PT, R3, RZ, PT ;  /* 0x000000ff0300720c */ /* 0x001fda0003f05270 */
[----:B------:R-:W-:Y:S05]  /*5ac0*/  @P0 EXIT ;  /* 0x000000000000094d */ /* 0x000fea0003800000 */
[----:B------:R-:W-:Y:S01]  /*5ad0*/  LOP3.LUT P0, RZ, R8, 0xff, RZ, 0xc0, !PT ;  /* 0x000000ff08ff7812 */ /* 0x000fe2000780c0ff */
[----:B------:R-:W-:Y:S02]  /*5ae0*/  IMAD.MOV.U32 R3, RZ, RZ, 0x1 ;  /* 0x00000001ff037424 */ /* 0x000fe400078e00ff */
[----:B------:R-:W-:-:S10]  /*5af0*/  IMAD.MOV.U32 R8, RZ, RZ, RZ ;  /* 0x000000ffff087224 */ /* 0x000fd400078e00ff */
[----:B------:R-:W-:Y:S05]  /*5b00*/  @!P0 BRA `(.L_x_119) ;  /* 0x0000000c00208947 */ /* 0x000fea0003800000 */
[----:B------:R-:W0:Y:S01]  /*5b10*/  LDC R3, c[0x0][0x28c] ;  /* 0x0000a300ff037b82 */ /* 0x000e220000000800 */
[----:B------:R-:W1:Y:S01]  /*5b20*/  S2R R10, SR_CgaCtaId ;  /* 0x00000000000a7919 */ /* 0x000e620000008800 */
[----:B------:R-:W-:Y:S01]  /*5b30*/  ULDC UR5, c[0x0][0x658] ;  /* 0x0001960000057ab9 */ /* 0x000fe20000000800 */
[----:B------:R-:W-:Y:S01]  /*5b40*/  UMOV UR6, 0xffffffff ;  /* 0xffffffff00067882 */ /* 0x000fe20000000000 */
[----:B------:R-:W-:Y:S01]  /*5b50*/  BSSY B0, `(.L_x_119) ;  /* 0x00000c3000007945 */ /* 0x000fe20003800000 */
[----:B------:R-:W-:Y:S01]  /*5b60*/  USHF.L.U32 UR6, UR6, UR5, URZ ;  /* 0x0000000506067299 */ /* 0x000fe2000800063f */
[----:B------:R-:W-:Y:S01]  /*5b70*/  IMAD.MOV.U32 R12, RZ, RZ, 0x1 ;  /* 0x00000001ff0c7424 */ /* 0x000fe200078e00ff */
[----:B------:R-:W-:Y:S01]  /*5b80*/  LOP3.LUT R9, R18, 0x2, RZ, 0xfc, !PT ;  /* 0x0000000212097812 */ /* 0x000fe200078efcff */
[----:B------:R-:W-:Y:S01]  /*5b90*/  IMAD.MOV.U32 R8, RZ, RZ, RZ ;  /* 0x000000ffff087224 */ /* 0x000fe200078e00ff */
[----:B------:R-:W-:Y:S01]  /*5ba0*/  ULDC UR4, c[0x0][0x600] ;  /* 0x0001800000047ab9 */ /* 0x000fe20000000800 */
[----:B------:R-:W-:Y:S01]  /*5bb0*/  UMOV UR7, 0x1 ;  /* 0x0000000100077882 */ /* 0x000fe20000000000 */
[----:B------:R-:W-:-:S02]  /*5bc0*/  UIADD3 UR15, UR4, -0x1, URZ ;  /* 0xffffffff040f7890 */ /* 0x000fc4000fffe03f */
[----:B------:R-:W-:Y:S02]  /*5bd0*/  USHF.L.U32 UR17, UR7, UR5, URZ ;  /* 0x0000000507117299 */ /* 0x000fe4000800063f */
[----:B------:R-:W-:Y:S01]  /*5be0*/  ULOP3.LUT UR16, URZ, UR6, URZ, 0x33, !UPT ;  /* 0x000000063f107292 */ /* 0x000fe2000f8e333f */
[----:B------:R-:W-:Y:S01]  /*5bf0*/  ULDC.64 UR20, c[0x0][0x198] ;  /* 0x0000660000147ab9 */ /* 0x000fe20000000a00 */
[----:B0-----:R-:W-:-:S05]  /*5c00*/  VIADD R3, R3, 0xf ;  /* 0x0000000f03037836 */ /* 0x001fca0000000000 */
[----:B------:R-:W-:-:S04]  /*5c10*/  SHF.R.S32.HI R4, RZ, 0x1f, R3 ;  /* 0x0000001fff047819 */ /* 0x000fc80000011403 */
[----:B------:R-:W-:Y:S01]  /*5c20*/  LEA.HI R4, R4, R3, RZ, 0x4 ;  /* 0x0000000304047211 */ /* 0x000fe200078f20ff */
[----:B------:R-:W-:Y:S01]  /*5c30*/  IMAD.MOV.U32 R3, RZ, RZ, 0x1 ;  /* 0x00000001ff037424 */ /* 0x000fe200078e00ff */
[----:B-1----:R-:W-:Y:S02]  /*5c40*/  LOP3.LUT R10, R10, 0x1, RZ, 0xc0, !PT ;  /* 0x000000010a0a7812 */ /* 0x002fe400078ec0ff */
[----:B------:R-:W-:-:S05]  /*5c50*/  SHF.R.S32.HI R11, RZ, 0x4, R4 ;  /* 0x00000004ff0b7819 */ /* 0x000fca0000011404 */
[----:B------:R-:W-:-:S07]  /*5c60*/  VIADD R13, R11, 0x1 ;  /* 0x000000010b0d7836 */ /* 0x000fce0000000000 */
.L_x_130:
[----:B------:R-:W-:-:S03]  /*5c70*/  UMOV UR4, 0xffffffff ;  /* 0xffffffff00047882 */ /* 0x000fc60000000000 */
[----:B------:R-:W-:Y:S05]  /*5c80*/  BRA.DIV UR4, `(.L_x_120) ;  /* 0x0000001e04e47947 */ /* 0x000fea000b800000 */
[----:B------:R-:W-:-:S13]  /*5c90*/  ELECT P6, URZ, PT ;  /* 0x00000000003f782f */ /* 0x000fda00038c0000 */
.L_x_171:
[----:B------:R-:W0:Y:S01]  /*5ca0*/  LDC R4, c[0x0][0x28c] ;  /* 0x0000a300ff047b82 */ /* 0x000e220000000800 */
[----:B------:R-:W-:Y:S01]  /*5cb0*/  BSSY B1, `(.L_x_121) ;  /* 0x000003a000017945 */ /* 0x000fe20003800000 */
[----:B0-----:R-:W-:-:S13]  /*5cc0*/  ISETP.LT.OR P6, PT, R4, 0x1, !P6 ;  /* 0x000000010400780c */ /* 0x001fda00077c1670 */
[----:B------:R-:W-:Y:S05]  /*5cd0*/  @P6 BRA `(.L_x_122) ;  /* 0x0000000000dc6947 */ /* 0x000fea0003800000 */
[----:B------:R-:W-:Y:S02]  /*5ce0*/  IMAD R19, R19, 0x2, R10 ;  /* 0x0000000213137824 */ /* 0x000fe400078e020a */
[----:B------:R-:W-:Y:S02]  /*5cf0*/  IMAD.SHL.U32 R20, R20, 0x80, RZ ;  /* 0x0000008014147824 */ /* 0x000fe400078e00ff */
[----:B------:R-:W-:Y:S02]  /*5d00*/  IMAD.MOV.U32 R23, RZ, RZ, RZ ;  /* 0x000000ffff177224 */ /* 0x000fe400078e00ff */
[----:B------:R-:W-:Y:S02]  /*5d10*/  IMAD.MOV.U32 R4, RZ, RZ, R13 ;  /* 0x000000ffff047224 */ /* 0x000fe400078e000d */
[----:B------:R-:W-:Y:S02]  /*5d20*/  IMAD.MOV.U32 R5, RZ, RZ, R3 ;  /* 0x000000ffff057224 */ /* 0x000fe400078e0003 */
[----:B------:R-:W-:-:S02]  /*5d30*/  IMAD.MOV.U32 R15, RZ, RZ, R8 ;  /* 0x000000ffff0f7224 */ /* 0x000fc400078e0008 */
[----:B------:R-:W-:-:S07]  /*5d40*/  IMAD R19, R19, 0x28, RZ ;  /* 0x0000002813137824 */ /* 0x000fce00078e02ff */
.L_x_125:
[----:B------:R-:W0:Y:S01]  /*5d50*/  S2R R21, SR_CgaCtaId ;  /* 0x0000000000157919 */ /* 0x000e220000008800 */
[----:B------:R-:W-:Y:S02]  /*5d60*/  MOV R6, 0x400 ;  /* 0x0000040000067802 */ /* 0x000fe40000000f00 */
[----:B------:R-:W-:-:S13]  /*5d70*/  ISETP.NE.AND P1, PT, R0, RZ, PT ;  /* 0x000000ff0000720c */ /* 0x000fda0003f25270 */
[----:B------:R-:W1:Y:S01]  /*5d80*/  @!P1 LDC R14, c[0x0][0x500] ;  /* 0x00014000ff0e9b82 */ /* 0x000e620000000800 */
[----:B0-----:R-:W-:Y:S02]  /*5d90*/  LEA R22, R21, R6, 0x18 ;  /* 0x0000000615167211 */ /* 0x001fe400078ec0ff */
[----:B------:R-:W-:-:S03]  /*5da0*/  SHF.L.U32 R6, R5, 0x1f, RZ ;  /* 0x0000001f05067819 */ /* 0x000fc600000006ff */
[----:B------:R-:W-:-:S04]  /*5db0*/  IMAD R21, R15, 0x8, R22 ;  /* 0x000000080f157824 */ /* 0x000fc800078e0216 */
[----:B------:R-:W0:Y:S02]  /*5dc0*/  SYNCS.PHASECHK.TRANS64.TRYWAIT P0, [R21+URZ+0x110], R6 ;  /* 0x00011006150075a7 */ /* 0x000e24000800017f */
[----:B01----:R-:W-:Y:S05]  /*5dd0*/  @!P0 BRA `(.L_x_123) ;  /* 0x0000001c00b08947 */ /* 0x003fea0003800000 */
.L_x_172:
[----:B0-----:R-:W-:Y:S01]  /*5de0*/  PRMT R6, R9, 0x9910, RZ ;  /* 0x0000991009067816 */ /* 0x001fe200000000ff */
[----:B------:R0:W-:Y:S03]  /*5df0*/  @!P1 SYNCS.ARRIVE.TRANS64 RZ, [R21+URZ], R14 ;  /* 0x0000000e15ff99a7 */ /* 0x0001e6000800003f */
[----:B------:R-:W-:-:S13]  /*5e00*/  ISETP.NE.AND P0, PT, R6, 0x2, PT ;  /* 0x000000020600780c */ /* 0x000fda0003f05270 */
[----:B0-----:R-:W-:Y:S05]  /*5e10*/  @P0 BRA `(.L_x_124) ;  /* 0x0000000000040947 */ /* 0x001fea0003800000 */
[----:B------:R-:W-:Y:S01]  /*5e20*/  BPT.TRAP 0x1 ;  /* 0x000000040000795c */ /* 0x000fe20000300000 */
.L_x_124:
[----:B------:R-:W-:Y:S01]  /*5e30*/  IMAD R6, R15, 0x2, R10 ;  /* 0x000000020f067824 */ /* 0x000fe200078e020a */
[----:B------:R-:W-:Y:S01]  /*5e40*/  R2UR UR9, R21 ;  /* 0x00000000150972ca */ /* 0x000fe200000e0000 */
[--C-:B------:R-:W-:Y:S01]  /*5e50*/  IMAD R14, R15, 0x1000, R22.reuse ;  /* 0x000010000f0e7824 */ /* 0x100fe200078e0216 */
[----:B------:R-:W-:Y:S01]  /*5e60*/  UIADD3 UR4, UP0, UR20, 0xf0, URZ ;  /* 0x000000f014047890 */ /* 0x000fe2000ff1e03f */
[----:B------:R-:W-:Y:S01]  /*5e70*/  IMAD R6, R6, 0x280, RZ ;  /* 0x0000028006067824 */ /* 0x000fe200078e02ff */
[----:B------:R-:W-:Y:S01]  /*5e80*/  R2UR UR11, R20 ;  /* 0x00000000140b72ca */ /* 0x000fe200000e0000 */
[----:B------:R-:W-:Y:S01]  /*5e90*/  VIADD R4, R4, 0xffffffff ;  /* 0xffffffff04047836 */ /* 0x000fe20000000000 */
[----:B------:R-:W-:Y:S01]  /*5ea0*/  R2UR UR5, R14 ;  /* 0x000000000e0572ca */ /* 0x000fe200000e0000 */
[----:B------:R-:W-:Y:S01]  /*5eb0*/  IMAD R6, R6, 0x2, R22 ;  /* 0x0000000206067824 */ /* 0x000fe200078e0216 */
[----:B------:R-:W-:Y:S01]  /*5ec0*/  R2UR UR10, R23 ;  /* 0x00000000170a72ca */ /* 0x000fe200000e0000 */
[----:B------:R-:W-:Y:S01]  /*5ed0*/  UIADD3 UR22, UP1, UR20, 0x1f0, URZ ;  /* 0x000001f014167890 */ /* 0x000fe2000ff3e03f */
[----:B------:R-:W-:Y:S01]  /*5ee0*/  R2UR UR12, R7 ;  /* 0x00000000070c72ca */ /* 0x000fe200000e0000 */
[----:B------:R-:W-:Y:S01]  /*5ef0*/  VIADD R15, R15, 0x1 ;  /* 0x000000010f0f7836 */ /* 0x000fe20000000000 */
[----:B------:R-:W-:Y:S01]  /*5f00*/  R2UR UR8, R6 ;  /* 0x00000000060872ca */ /* 0x000fe200000e0000 */
[----:B------:R-:W-:Y:S01]  /*5f10*/  UIADD3.X UR23, URZ, UR21, URZ, UP1, !UPT ;  /* 0x000000153f177290 */ /* 0x000fe20008ffe43f */
[----:B------:R-:W-:Y:S01]  /*5f20*/  R2UR UR18, R19 ;  /* 0x00000000131272ca */ /* 0x000fe200000e0000 */
[----:B------:R-:W-:Y:S01]  /*5f30*/  UMOV UR6, 0x0 ;  /* 0x0000000000067882 */ /* 0x000fe20000000000 */
[----:B------:R-:W-:Y:S01]  /*5f40*/  ISETP.GT.AND P1, PT, R4, 0x1, PT ;  /* 0x000000010400780c */ /* 0x000fe20003f24270 */
[----:B------:R-:W-:Y:S01]  /*5f50*/  UMOV UR7, 0x10000000 ;  /* 0x1000000000077882 */ /* 0x000fe20000000000 */
[----:B------:R-:W-:Y:S01]  /*5f60*/  ISETP.NE.AND P0, PT, R15, 0x22, PT ;  /* 0x000000220f00780c */ /* 0x000fe20003f05270 */
[----:B------:R-:W-:Y:S01]  /*5f70*/  UIADD3 UR13, UR5, 0x300, URZ ;  /* 0x00000300050d7890 */ /* 0x000fe2000fffe03f */
[----:B------:R-:W-:Y:S01]  /*5f80*/  VIADD R23, R23, 0x10 ;  /* 0x0000001017177836 */ /* 0x000fe20000000000 */
[----:B------:R-:W-:Y:S01]  /*5f90*/  UIADD3.X UR5, URZ, UR21, URZ, UP0, !UPT ;  /* 0x000000153f057290 */ /* 0x000fe200087fe43f */
[----:B------:R-:W-:Y:S01]  /*5fa0*/  SEL R6, RZ, 0x1, P0 ;  /* 0x00000001ff067807 */ /* 0x000fe20000000000 */
[----:B------:R-:W-:Y:S01]  /*5fb0*/  UMOV UR19, 0x30000 ;  /* 0x0003000000137882 */ /* 0x000fe20000000000 */
[----:B------:R-:W-:Y:S01]  /*5fc0*/  SEL R15, R15, RZ, P0 ;  /* 0x000000ff0f0f7207 */ /* 0x000fe20000000000 */
[----:B------:R-:W-:Y:S01]  /*5fd0*/  UIADD3 UR14, UR8, 0x22300, URZ ;  /* 0x00022300080e7890 */ /* 0x000fe2000fffe03f */
[----:B------:R-:W-:-:S02]  /*5fe0*/  LOP3.LUT R5, R5, R6, RZ, 0x3c, !PT ;  /* 0x0000000605057212 */ /* 0x000fc400078e3cff */
[----:B------:R-:W-:Y:S02]  /*5ff0*/  UMOV UR8, UR13 ;  /* 0x0000000d00087c82 */ /* 0x000fe40008000000 */
[----:B------:R0:W-:Y:S02]  /*6000*/  UTMALDG.3D [UR8], [UR4], desc[UR6] ;  /* 0x00000608040075b4 */ /* 0x0001e40008011000 */
[----:B0-----:R-:W-:Y:S01]  /*6010*/  UMOV UR8, UR14 ;  /* 0x0000000e00087c82 */ /* 0x001fe20008000000 */
[----:B------:R-:W-:Y:S02]  /*6020*/  UMOV UR11, UR18 ;  /* 0x00000012000b7c82 */ /* 0x000fe40008000000 */
[----:B------:R0:W-:Y:S02]  /*6030*/  UTMALDG.3D.MULTICAST [UR8], [UR22], UR19, desc[UR6] ;  /* 0x00000608160073b4 */ /* 0x0001e40008011813 */
[----:B0-----:R-:W-:Y:S05]  /*6040*/  @P1 BRA `(.L_x_125) ;  /* 0xfffffffc00401947 */ /* 0x001fea000383ffff */
.L_x_122:
[----:B------:R-:W-:Y:S05]  /*6050*/  BSYNC B1 ;  /* 0x0000000000017941 */ /* 0x000fea0003800000 */
.L_x_121:
[----:B------:R-:W-:Y:S01]  /*6060*/  LOP3.LUT P1, RZ, R12, 0xff, RZ, 0xc0, !PT ;  /* 0x000000ff0cff7812 */ /* 0x000fe2000782c0ff */
[C---:B------:R-:W-:Y:S01]  /*6070*/  IMAD.IADD R7, R11.reuse, 0x1, R8 ;  /* 0x000000010b077824 */ /* 0x040fe200078e0208 */
[----:B------:R-:W-:Y:S01]  /*6080*/  ULDC.64 UR4, c[0x0][0x650] ;  /* 0x0001940000047ab9 */ /* 0x000fe20000000a00 */
[----:B------:R-:W-:Y:S01]  /*6090*/  ISETP.GE.U32.AND P2, PT, R11, 0x22, PT ;  /* 0x000000220b00780c */ /* 0x000fe20003f46070 */
[----:B------:R-:W-:Y:S01]  /*60a0*/  BSSY B1, `(.L_x_126) ;  /* 0x000006b000017945 */ /* 0x000fe20003800000 */
[----:B------:R-:W-:Y:S01]  /*60b0*/  IMAD.MOV.U32 R20, RZ, RZ, -0x1 ;  /* 0xffffffffff147424 */ /* 0x000fe200078e00ff */
[----:B------:R-:W-:Y:S01]  /*60c0*/  ISETP.GT.U32.AND P0, PT, R7, 0x21, PT ;  /* 0x000000210700780c */ /* 0x000fe20003f04070 */
[----:B------:R-:W-:Y:S01]  /*60d0*/  IMAD.MOV.U32 R19, RZ, RZ, -0x1 ;  /* 0xffffffffff137424 */ /* 0x000fe200078e00ff */
[----:B------:R-:W-:Y:S02]  /*60e0*/  PRMT R12, RZ, 0x7610, R12 ;  /* 0x00007610ff0c7816 */ /* 0x000fe4000000000c */
[----:B------:R-:W-:-:S03]  /*60f0*/  ISETP.LT.U32.AND P0, PT, R11, 0x22, P0 ;  /* 0x000000220b00780c */ /* 0x000fc60000701070 */
[----:B------:R-:W0:Y:S01]  /*6100*/  @P1 S2R R5, SR_CgaCtaId ;  /* 0x0000000000051919 */ /* 0x000e220000008800 */
[----:B------:R-:W-:-:S04]  /*6110*/  @P1 MOV R4, 0x400 ;  /* 0x0000040000041802 */ /* 0x000fc80000000f00 */
[----:B0-----:R-:W-:Y:S01]  /*6120*/  @P1 LEA R6, R5, R4, 0x18 ;  /* 0x0000000405061211 */ /* 0x001fe200078ec0ff */
[----:B------:R-:W-:Y:S01]  /*6130*/  IMAD.WIDE.U32 R4, R7, -0xf0f0f0f, RZ ;  /* 0xf0f0f0f107047825 */ /* 0x000fe200078e00ff */
[----:B------:R-:W-:Y:S02]  /*6140*/  SEL R4, RZ, 0x1, !P0 ;  /* 0x00000001ff047807 */ /* 0x000fe40004000000 */
[----:B------:R0:W-:Y:S01]  /*6150*/  @P1 SYNCS.ARRIVE.TRANS64.A1T0 RZ, [R6+URZ+0x238], RZ ;  /* 0x000238ff06ff19a7 */ /* 0x0001e2000810003f */
[----:B------:R-:W-:Y:S02]  /*6160*/  IADD3 R16, P1, R16, UR36, RZ ;  /* 0x0000002410107c10 */ /* 0x000fe4000ff3e0ff */
[----:B------:R-:W-:Y:S02]  /*6170*/  LOP3.LUT R3, R3, R4, RZ, 0x3c, !PT ;  /* 0x0000000403037212 */ /* 0x000fe400078e3cff */
[----:B------:R-:W-:Y:S02]  /*6180*/  IADD3.X R17, R17, UR42, RZ, P1, !PT ;  /* 0x0000002a11117c10 */ /* 0x000fe40008ffe4ff */
[----:B------:R-:W-:-:S02]  /*6190*/  ISETP.GE.U32.AND P0, PT, R16, UR4, PT ;  /* 0x0000000410007c0c */ /* 0x000fc4000bf06070 */
[----:B0-----:R-:W-:Y:S02]  /*61a0*/  SHF.R.U32.HI R6, RZ, 0x5, R5 ;  /* 0x00000005ff067819 */ /* 0x001fe40000011605 */
[----:B------:R-:W-:Y:S02]  /*61b0*/  ISETP.GE.U32.AND.EX P0, PT, R17, UR5, PT, P0 ;  /* 0x0000000511007c0c */ /* 0x000fe4000bf06100 */
[----:B------:R-:W-:Y:S01]  /*61c0*/  @P2 LOP3.LUT R3, R3, 0x1, R6, 0x78, !PT ;  /* 0x0000000103032812 */ /* 0x000fe200078e7806 */
[----:B------:R-:W-:Y:S01]  /*61d0*/  IMAD R8, R6, -0x22, R7 ;  /* 0xffffffde06087824 */ /* 0x000fe200078e0207 */
[----:B------:R-:W-:Y:S01]  /*61e0*/  PRMT R4, RZ, 0x7610, R4 ;  /* 0x00007610ff047816 */ /* 0x000fe20000000004 */
[----:B------:R-:W-:-:S08]  /*61f0*/  IMAD.MOV.U32 R7, RZ, RZ, -0x1 ;  /* 0xffffffffff077424 */ /* 0x000fd000078e00ff */
[----:B------:R-:W-:Y:S05]  /*6200*/  @P0 BRA `(.L_x_127) ;  /* 0x0000000400500947 */ /* 0x000fea0003800000 */
[----:B------:R-:W0:Y:S01]  /*6210*/  S2R R19, SR_CTAID.X ;  /* 0x0000000000137919 */ /* 0x000e220000002500 */
[----:B------:R-:W-:Y:S01]  /*6220*/  ULDC.64 UR4, c[0x0][0x628] ;  /* 0x00018a0000047ab9 */ /* 0x000fe20000000a00 */
[----:B------:R-:W1:Y:S01]  /*6230*/  LDC R20, c[0x0][0x144] ;  /* 0x00005100ff147b82 */ /* 0x000e620000000800 */
[----:B------:R-:W-:Y:S01]  /*6240*/  ISETP.NE.U32.AND P0, PT, RZ, UR4, PT ;  /* 0x00000004ff007c0c */ /* 0x000fe2000bf05070 */
[----:B------:R-:W2:Y:S01]  /*6250*/  S2R R14, SR_CTAID.Y ;  /* 0x00000000000e7919 */ /* 0x000ea20000002600 */
[----:B------:R-:W-:Y:S01]  /*6260*/  ULDC UR7, c[0x0][0x630] ;  /* 0x00018c0000077ab9 */ /* 0x000fe20000000800 */
[----:B------:R-:W-:Y:S01]  /*6270*/  ULDC UR8, c[0x0][0x150] ;  /* 0x0000540000087ab9 */ /* 0x000fe20000000800 */
[----:B------:R-:W-:Y:S01]  /*6280*/  ISETP.NE.AND.EX P0, PT, RZ, UR5, PT, P0 ;  /* 0x00000005ff007c0c */ /* 0x000fe2000bf05300 */
[----:B------:R-:W-:Y:S02]  /*6290*/  IMAD.MOV.U32 R4, RZ, RZ, R16 ;  /* 0x000000ffff047224 */ /* 0x000fe400078e0010 */
[----:B------:R-:W-:Y:S01]  /*62a0*/  IMAD.MOV.U32 R5, RZ, RZ, R17 ;  /* 0x000000ffff057224 */ /* 0x000fe200078e0011 */
[----:B0-----:R-:W-:-:S09]  /*62b0*/  I2FP.F32.U32 R21, R19 ;  /* 0x0000001300157245 */ /* 0x001fd20000201000 */
[----:B------:R-:W-:Y:S05]  /*62c0*/  @!P0 BRA `(.L_x_128) ;  /* 0x0000000000288947 */ /* 0x000fea0003800000 */
[----:B------:R-:W-:Y:S02]  /*62d0*/  ULDC UR6, c[0x0][0x634] ;  /* 0x00018d0000067ab9 */ /* 0x000fe40000000800 */
[----:B------:R-:W-:-:S05]  /*62e0*/  IADD3 R5, P0, R16, UR6, RZ ;  /* 0x0000000610057c10 */ /* 0x000fca000ff1e0ff */
[----:B------:R-:W-:-:S04]  /*62f0*/  IMAD.X R15, RZ, RZ, R17, P0 ;  /* 0x000000ffff0f7224 */ /* 0x000fc800000e0611 */
[----:B------:R-:W-:-:S04]  /*6300*/  IMAD.WIDE.U32 R6, R15, UR4, RZ ;  /* 0x000000040f067c25 */ /* 0x000fc8000f8e00ff */
[----:B------:R-:W-:-:S04]  /*6310*/  IMAD.WIDE.U32 R6, P0, R5, UR5, R6 ;  /* 0x0000000505067c25 */ /* 0x000fc8000f800006 */
[----:B------:R-:W-:-:S04]  /*6320*/  IMAD.WIDE.U32 R4, R5, UR4, RZ ;  /* 0x0000000405047c25 */ /* 0x000fc8000f8e00ff */
[----:B------:R-:W-:Y:S01]  /*6330*/  IMAD.MOV.U32 R4, RZ, RZ, R7 ;  /* 0x000000ffff047224 */ /* 0x000fe200078e0007 */
[----:B------:R-:W-:Y:S01]  /*6340*/  IADD3 RZ, P1, R5, R6, RZ ;  /* 0x0000000605ff7210 */ /* 0x000fe20007f3e0ff */
[----:B------:R-:W-:-:S04]  /*6350*/  IMAD.X R5, RZ, RZ, RZ, P0 ;  /* 0x000000ffff057224 */ /* 0x000fc800000e06ff */
[----:B------:R-:W-:-:S08]  /*6360*/  IMAD.WIDE.U32.X R4, R15, UR5, R4, P1 ;  /* 0x000000050f047c25 */ /* 0x000fd000088e0404 */
.L_x_128:
[----:B------:R-:W-:Y:S01]  /*6370*/  FMUL R21, R21, UR8 ;  /* 0x0000000815157c20 */ /* 0x000fe20008400000 */
[--C-:B------:R-:W-:Y:S01]  /*6380*/  SHF.R.U64 R15, R4, UR7, R5.reuse ;  /* 0x00000007040f7c19 */ /* 0x100fe20008001205 */
[----:B------:R-:W-:Y:S01]  /*6390*/  ULDC.64 UR4, c[0x0][0x620] ;  /* 0x0001880000047ab9 */ /* 0x000fe20000000a00 */
[----:B------:R-:W-:Y:S01]  /*63a0*/  SHF.R.U32.HI R4, RZ, UR7, R5 ;  /* 0x00000007ff047c19 */ /* 0x000fe20008011605 */
[----:B------:R-:W-:Y:S01]  /*63b0*/  ULDC.64 UR6, c[0x0][0x640] ;  /* 0x0001900000067ab9 */ /* 0x000fe20000000a00 */
[----:B------:R-:W-:Y:S01]  /*63c0*/  IADD3 R5, P0, RZ, -R15, RZ ;  /* 0x8000000fff057210 */ /* 0x000fe20007f1e0ff */
[----:B------:R-:W0:Y:S04]  /*63d0*/  F2I.U32.TRUNC.NTZ R21, R21 ;  /* 0x0000001500157305 */ /* 0x000e28000020f000 */
[----:B------:R-:W-:Y:S01]  /*63e0*/  IMAD.X R4, RZ, RZ, ~R4, P0 ;  /* 0x000000ffff047224 */ /* 0x000fe200000e0e04 */
[----:B------:R-:W-:-:S03]  /*63f0*/  ISETP.NE.U32.AND P0, PT, RZ, UR6, PT ;  /* 0x00000006ff007c0c */ /* 0x000fc6000bf05070 */
[----:B------:R-:W-:Y:S01]  /*6400*/  IMAD R4, R4, UR4, RZ ;  /* 0x0000000404047c24 */ /* 0x000fe2000f8e02ff */
[----:B------:R-:W-:-:S03]  /*6410*/  ISETP.NE.AND.EX P0, PT, RZ, UR7, PT, P0 ;  /* 0x00000007ff007c0c */ /* 0x000fc6000bf05300 */
[C---:B------:R-:W-:Y:S01]  /*6420*/  IMAD R7, R5.reuse, UR5, R4 ;  /* 0x0000000505077c24 */ /* 0x040fe2000f8e0204 */
[----:B------:R-:W-:Y:S01]  /*6430*/  ULDC UR5, c[0x0][0x154] ;  /* 0x0000550000057ab9 */ /* 0x000fe20000000800 */
[----:B------:R-:W-:Y:S01]  /*6440*/  IMAD.WIDE.U32 R4, R5, UR4, R16 ;  /* 0x0000000405047c25 */ /* 0x000fe2000f8e0010 */
[----:B------:R-:W-:-:S03]  /*6450*/  ULDC UR4, c[0x0][0x618] ;  /* 0x0001860000047ab9 */ /* 0x000fc60000000800 */
[----:B0-----:R-:W-:Y:S02]  /*6460*/  IMAD.MOV R6, RZ, RZ, -R21 ;  /* 0x000000ffff067224 */ /* 0x001fe400078e0a15 */
[----:B------:R-:W0:Y:S01]  /*6470*/  LDC R21, c[0x0][0x148] ;  /* 0x00005200ff157b82 */ /* 0x000e220000000800 */
[----:B------:R-:W-:Y:S02]  /*6480*/  IMAD.IADD R5, R5, 0x1, R7 ;  /* 0x0000000105057824 */ /* 0x000fe400078e0207 */
[----:B-1----:R-:W-:Y:S01]  /*6490*/  IMAD R19, R20, R6, R19 ;  /* 0x0000000614137224 */ /* 0x002fe200078e0213 */
[----:B--2---:R-:W-:Y:S02]  /*64a0*/  I2FP.F32.U32 R6, R14 ;  /* 0x0000000e00067245 */ /* 0x004fe40000201000 */
[--C-:B------:R-:W-:Y:S02]  /*64b0*/  SHF.R.U64 R20, R4, UR4, R5.reuse ;  /* 0x0000000404147c19 */ /* 0x100fe40008001205 */
[----:B------:R-:W-:Y:S01]  /*64c0*/  SHF.R.U32.HI R5, RZ, UR4, R5 ;  /* 0x00000004ff057c19 */ /* 0x000fe20008011605 */
[----:B------:R-:W-:Y:S01]  /*64d0*/  FMUL R6, R6, UR5 ;  /* 0x0000000506067c20 */ /* 0x000fe20008400000 */
[----:B------:R-:W-:-:S02]  /*64e0*/  ULDC UR4, c[0x0][0x608] ;  /* 0x0001820000047ab9 */ /* 0x000fc40000000800 */
[--C-:B------:R-:W-:Y:S01]  /*64f0*/  SHF.R.U64 R23, R20, UR4, R5.reuse ;  /* 0x0000000414177c19 */ /* 0x100fe20008001205 */
[----:B------:R1:W2:Y:S01]  /*6500*/  F2I.U32.TRUNC.NTZ R24, R6 ;  /* 0x0000000600187305 */ /* 0x0002a2000020f000 */
[----:B------:R-:W-:Y:S01]  /*6510*/  SHF.R.U32.HI R4, RZ, UR4, R5 ;  /* 0x00000004ff047c19 */ /* 0x000fe20008011605 */
[----:B------:R-:W-:-:S03]  /*6520*/  ULDC UR4, c[0x0][0x658] ;  /* 0x0001960000047ab9 */ /* 0x000fc60000000800 */
[--C-:B------:R-:W-:Y:S02]  /*6530*/  SHF.R.U64 R22, R23, UR4, R4.reuse ;  /* 0x0000000417167c19 */ /* 0x100fe40008001204 */
[----:B------:R-:W-:-:S03]  /*6540*/  SHF.R.U32.HI R25, RZ, UR4, R4 ;  /* 0x00000004ff197c19 */ /* 0x000fc60008011604 */
[----:B------:R-:W-:Y:S02]  /*6550*/  IMAD.MOV.U32 R4, RZ, RZ, R22 ;  /* 0x000000ffff047224 */ /* 0x000fe400078e0016 */
[----:B------:R-:W-:Y:S01]  /*6560*/  IMAD.MOV.U32 R5, RZ, RZ, R25 ;  /* 0x000000ffff057224 */ /* 0x000fe200078e0019 */
[----:B-1----:R-:W-:Y:S06]  /*6570*/  @!P0 BRA `(.L_x_129) ;  /* 0x0000000000288947 */ /* 0x002fec0003800000 */
        /* <DEDUP_REMOVED lines=10> */
.L_x_129:
[----:B------:R-:W-:Y:S01]  /*6620*/  ISETP.NE.AND P0, PT, R2, 0x1, PT ;  /* 0x000000010200780c */ /* 0x000fe20003f05270 */
[----:B------:R-:W-:Y:S01]  /*6630*/  ULDC UR4, c[0x0][0x648] ;  /* 0x0001920000047ab9 */ /* 0x000fe20000000800 */
[----:B------:R-:W-:Y:S01]  /*6640*/  LOP3.LUT R23, R23, UR16, RZ, 0xc0, !PT ;  /* 0x0000001017177c12 */ /* 0x000fe2000f8ec0ff */
[----:B--2---:R-:W-:Y:S01]  /*6650*/  IMAD.MOV R24, RZ, RZ, -R24 ;  /* 0x000000ffff187224 */ /* 0x004fe200078e0a18 */
[----:B------:R-:W-:Y:S01]  /*6660*/  SHF.R.U64 R4, R4, UR4, R5 ;  /* 0x0000000404047c19 */ /* 0x000fe20008001205 */
[----:B------:R-:W-:Y:S01]  /*6670*/  ULDC UR4, c[0x0][0x638] ;  /* 0x00018e0000047ab9 */ /* 0x000fe20000000800 */
[----:B------:R-:W-:Y:S01]  /*6680*/  LOP3.LUT R7, R20, UR15, RZ, 0xc0, !PT ;  /* 0x0000000f14077c12 */ /* 0x000fe2000f8ec0ff */
[----:B------:R-:W-:Y:S02]  /*6690*/  ULDC UR5, c[0x0][0x610] ;  /* 0x0001840000057ab9 */ /* 0x000fe40000000800 */
[----:B------:R-:W-:Y:S02]  /*66a0*/  IMAD.MOV R5, RZ, RZ, -R4 ;  /* 0x000000ffff057224 */ /* 0x000fe400078e0a04 */
[----:B------:R-:W-:-:S02]  /*66b0*/  IMAD R4, R4, UR17, R23 ;  /* 0x0000001104047c24 */ /* 0x000fc4000f8e0217 */
[----:B0-----:R-:W-:Y:S02]  /*66c0*/  @P0 IMAD R19, R21, R24, R14 ;  /* 0x0000001815130224 */ /* 0x001fe400078e020e */
[----:B------:R-:W-:Y:S01]  /*66d0*/  IMAD R22, R5, UR4, R22 ;  /* 0x0000000405167c24 */ /* 0x000fe2000f8e0216 */
[----:B------:R-:W-:Y:S01]  /*66e0*/  ULDC UR4, c[0x0][0x600] ;  /* 0x0001800000047ab9 */ /* 0x000fe20000000800 */
[----:B------:R-:W-:Y:S02]  /*66f0*/  IMAD R20, R4, UR5, R19 ;  /* 0x0000000504147c24 */ /* 0x000fe4000f8e0213 */
[----:B------:R-:W-:Y:S02]  /*6700*/  IMAD R5, R22, UR4, R7 ;  /* 0x0000000416057c24 */ /* 0x000fe4000f8e0207 */
[----:B------:R-:W-:Y:S02]  /*6710*/  IMAD.MOV.U32 R4, RZ, RZ, 0x1 ;  /* 0x00000001ff047424 */ /* 0x000fe400078e00ff */
[----:B------:R-:W-:Y:S01]  /*6720*/  IMAD.MOV.U32 R7, RZ, RZ, R15 ;  /* 0x000000ffff077224 */ /* 0x000fe200078e000f */
[----:B------:R-:W-:-:S02]  /*6730*/  SEL R19, R5, R20, !P0 ;  /* 0x0000001405137207 */ /* 0x000fc40004000000 */
[----:B------:R-:W-:-:S07]  /*6740*/  SEL R20, R20, R5, !P0 ;  /* 0x0000000514147207 */ /* 0x000fce0004000000 */
.L_x_127:
[----:B------:R-:W-:Y:S05]  /*6750*/  BSYNC B1 ;  /* 0x0000000000017941 */ /* 0x000fea0003800000 */
.L_x_126:
[----:B------:R-:W-:-:S13]  /*6760*/  LOP3.LUT P0, RZ, R4, 0xff, RZ, 0xc0, !PT ;  /* 0x000000ff04ff7812 */ /* 0x000fda000780c0ff */
[----:B------:R-:W-:Y:S05]  /*6770*/  @P0 BRA `(.L_x_130) ;  /* 0xfffffff4003c0947 */ /* 0x000fea000383ffff */
[----:B------:R-:W-:Y:S05]  /*6780*/  BSYNC B0 ;  /* 0x0000000000007941 */ /* 0x000fea0003800000 */
.L_x_119:
[----:B------:R-:W-:-:S03]  /*6790*/  UMOV UR4, 0xffffffff ;  /* 0xffffffff00047882 */ /* 0x000fc60000000000 */
[----:B------:R-:W-:Y:S05]  /*67a0*/  BRA.DIV UR4, `(.L_x_131) ;  /* 0x0000001604507947 */ /* 0x000fea000b800000 */
[----:B------:R-:W-:-:S13]  /*67b0*/  ELECT P6, URZ, PT ;  /* 0x00000000003f782f */ /* 0x000fda00038c0000 */
.L_x_175:
[----:B------:R-:W-:Y:S04]  /*67c0*/  BSSY B0, `(.L_x_132) ;  /* 0x0000139000007945 */ /* 0x000fe80003800000 */
[----:B------:R-:W-:Y:S05]  /*67d0*/  @!P6 BRA `(.L_x_133) ;  /* 0x0000001000dce947 */ /* 0x000fea0003800000 */
[----:B------:R-:W-:-:S04]  /*67e0*/  LOP3.LUT R18, R18, 0x2, RZ, 0xfc, !PT ;  /* 0x0000000212127812 */ /* 0x000fc800078efcff */
[----:B------:R-:W-:-:S13]  /*67f0*/  ISETP.NE.AND P0, PT, R18, 0x3, PT ;  /* 0x000000031200780c */ /* 0x000fda0003f05270 */
[----:B------:R-:W-:Y:S05]  /*6800*/  @!P0 BRA `(.L_x_134) ;  /* 0x0000000000048947 */ /* 0x000fea0003800000 */
[----:B------:R-:W-:Y:S01]  /*6810*/  BPT.TRAP 0x1 ;  /* 0x000000040000795c */ /* 0x000fe20000300000 */
.L_x_134:
[----:B------:R-:W0:Y:S01]  /*6820*/  S2R R5, SR_CgaCtaId ;  /* 0x0000000000057919 */ /* 0x000e220000008800 */
[----:B------:R-:W-:Y:S02]  /*6830*/  MOV R0, 0x400 ;  /* 0x0000040000007802 */ /* 0x000fe40000000f00 */
[----:B------:R-:W-:Y:S02]  /*6840*/  SHF.L.U32 R2, R3, 0x1f, RZ ;  /* 0x0000001f03027819 */ /* 0x000fe400000006ff */
[----:B0-----:R-:W-:-:S05]  /*6850*/  LEA R5, R5, R0, 0x18 ;  /* 0x0000000005057211 */ /* 0x001fca00078ec0ff */
[----:B------:R-:W-:-:S04]  /*6860*/  VIADD R5, R5, 0x110 ;  /* 0x0000011005057836 */ /* 0x000fc80000000000 */
[C---:B------:R-:W-:Y:S02]  /*6870*/  IMAD R7, R8.reuse, 0x8, R5 ;  /* 0x0000000808077824 */ /* 0x040fe400078e0205 */
[----:B------:R-:W-:Y:S02]  /*6880*/  VIADD R8, R8, 0x1 ;  /* 0x0000000108087836 */ /* 0x000fe40000000000 */
[----:B------:R-:W0:Y:S03]  /*6890*/  SYNCS.PHASECHK.TRANS64.TRYWAIT P0, [R7+URZ], R2 ;  /* 0x00000002070075a7 */ /* 0x000e26000800017f */
[----:B------:R-:W-:-:S04]  /*68a0*/  ISETP.NE.AND P1, PT, R8, 0x22, PT ;  /* 0x000000220800780c */ /* 0x000fc80003f25270 */
[----:B------:R-:W-:Y:S02]  /*68b0*/  SEL R0, RZ, 0x1, P1 ;  /* 0x00000001ff007807 */ /* 0x000fe40000800000 */
[----:B------:R-:W-:Y:S02]  /*68c0*/  SEL R8, R8, RZ, P1 ;  /* 0x000000ff08087207 */ /* 0x000fe40000800000 */
[----:B------:R-:W-:-:S03]  /*68d0*/  LOP3.LUT R9, R3, R0, RZ, 0x3c, !PT ;  /* 0x0000000003097212 */ /* 0x000fc600078e3cff */
[----:B------:R-:W-:Y:S01]  /*68e0*/  IMAD R6, R8, 0x8, R5 ;  /* 0x0000000808067824 */ /* 0x000fe200078e0205 */
[----:B------:R-:W-:Y:S01]  /*68f0*/  SHF.L.U32 R3, R9, 0x1f, RZ ;  /* 0x0000001f09037819 */ /* 0x000fe200000006ff */
[----:B0-----:R-:W-:Y:S06]  /*6900*/  @!P0 BRA `(.L_x_135) ;  /* 0x0000001400188947 */ /* 0x001fec0003800000 */
.L_x_176:
[----:B------:R-:W1:Y:S01]  /*6910*/  SYNCS.PHASECHK.TRANS64.TRYWAIT P0, [R6+URZ], R3 ;  /* 0x00000003060075a7 */ /* 0x000e62000800017f */
[----:B------:R-:W-:-:S05]  /*6920*/  VIADD R0, R8, 0x1 ;  /* 0x0000000108007836 */ /* 0x000fca0000000000 */
[----:B------:R-:W-:-:S04]  /*6930*/  ISETP.NE.AND P1, PT, R0, 0x22, PT ;  /* 0x000000220000780c */ /* 0x000fc80003f25270 */
[----:B0-----:R-:W-:Y:S02]  /*6940*/  SEL R2, RZ, 0x1, P1 ;  /* 0x00000001ff027807 */ /* 0x001fe40000800000 */
[----:B------:R-:W-:Y:S02]  /*6950*/  SEL R0, R0, RZ, P1 ;  /* 0x000000ff00007207 */ /* 0x000fe40000800000 */
[----:B------:R-:W-:-:S03]  /*6960*/  LOP3.LUT R9, R9, R2, RZ, 0x3c, !PT ;  /* 0x0000000209097212 */ /* 0x000fc600078e3cff */
[----:B------:R-:W-:Y:S01]  /*6970*/  IMAD R7, R0, 0x8, R5 ;  /* 0x0000000800077824 */ /* 0x000fe200078e0205 */
[----:B------:R-:W-:Y:S01]  /*6980*/  SHF.L.U32 R4, R9, 0x1f, RZ ;  /* 0x0000001f09047819 */ /* 0x000fe200000006ff */
[----:B-1----:R-:W-:Y:S06]  /*6990*/  @!P0 BRA `(.L_x_136) ;  /* 0x0000001400088947 */ /* 0x002fec0003800000 */
.L_x_177:
[----:B------:R-:W1:Y:S01]  /*69a0*/  SYNCS.PHASECHK.TRANS64.TRYWAIT P0, [R7+URZ], R4 ;  /* 0x00000004070075a7 */ /* 0x000e62000800017f */
[----:B------:R-:W-:-:S05]  /*69b0*/  VIADD R0, R0, 0x1 ;  /* 0x0000000100007836 */ /* 0x000fca0000000000 */
[----:B------:R-:W-:-:S04]  /*69c0*/  ISETP.NE.AND P1, PT, R0, 0x22, PT ;  /* 0x000000220000780c */ /* 0x000fc80003f25270 */
[----:B------:R-:W-:Y:S02]  /*69d0*/  SEL R2, RZ, 0x1, P1 ;  /* 0x00000001ff027807 */ /* 0x000fe40000800000 */
[----:B------:R-:W-:Y:S02]  /*69e0*/  SEL R0, R0, RZ, P1 ;  /* 0x000000ff00007207 */ /* 0x000fe40000800000 */
[----:B------:R-:W-:-:S03]  /*69f0*/  LOP3.LUT R9, R9, R2, RZ, 0x3c, !PT ;  /* 0x0000000209097212 */ /* 0x000fc600078e3cff */
[----:B0-----:R-:W-:Y:S01]  /*6a00*/  IMAD R6, R0, 0x8, R5 ;  /* 0x0000000800067824 */ /* 0x001fe200078e0205 */
[----:B------:R-:W-:Y:S01]  /*6a10*/  SHF.L.U32 R3, R9, 0x1f, RZ ;  /* 0x0000001f09037819 */ /* 0x000fe200000006ff */
[----:B-1----:R-:W-:Y:S06]  /*6a20*/  @!P0 BRA `(.L_x_137) ;  /* 0x0000001000f88947 */ /* 0x002fec0003800000 */
.L_x_178:
        /* <DEDUP_REMOVED lines=9> */
.L_x_179:
        /* <DEDUP_REMOVED lines=9> */
.L_x_180:
        /* <DEDUP_REMOVED lines=9> */
.L_x_181:
        /* <DEDUP_REMOVED lines=9> */
.L_x_182:
        /* <DEDUP_REMOVED lines=9> */
.L_x_183:
        /* <DEDUP_REMOVED lines=9> */
.L_x_184:
        /* <DEDUP_REMOVED lines=9> */
.L_x_185:
        /* <DEDUP_REMOVED lines=9> */
.L_x_186:
        /* <DEDUP_REMOVED lines=9> */
.L_x_187:
        /* <DEDUP_REMOVED lines=9> */
.L_x_188:
        /* <DEDUP_REMOVED lines=9> */
.L_x_189:
        /* <DEDUP_REMOVED lines=9> */
.L_x_190:
        /* <DEDUP_REMOVED lines=9> */
.L_x_191:
        /* <DEDUP_REMOVED lines=9> */
.L_x_192:
        /* <DEDUP_REMOVED lines=9> */
.L_x_193:
        /* <DEDUP_REMOVED lines=9> */
.L_x_194:
        /* <DEDUP_REMOVED lines=9> */
.L_x_195:
        /* <DEDUP_REMOVED lines=9> */
.L_x_196:
        /* <DEDUP_REMOVED lines=9> */
.L_x_197:
        /* <DEDUP_REMOVED lines=9> */
.L_x_198:
        /* <DEDUP_REMOVED lines=9> */
.L_x_199:
        /* <DEDUP_REMOVED lines=9> */
.L_x_200:
        /* <DEDUP_REMOVED lines=9> */
.L_x_201:
        /* <DEDUP_REMOVED lines=9> */
.L_x_202:
        /* <DEDUP_REMOVED lines=9> */
.L_x_203:
        /* <DEDUP_REMOVED lines=9> */
.L_x_204:
        /* <DEDUP_REMOVED lines=9> */
.L_x_205:
        /* <DEDUP_REMOVED lines=9> */
.L_x_206:
        /* <DEDUP_REMOVED lines=9> */
.L_x_207:
[----:B------:R-:W1:Y:S01]  /*7a80*/  SYNCS.PHASECHK.TRANS64.TRYWAIT P0, [R7+URZ], R4 ;  /* 0x00000004070075a7 */ /* 0x000e62000800017f */
[----:B------:R-:W-:-:S05]  /*7a90*/  VIADD R0, R0, 0x1 ;  /* 0x0000000100007836 */ /* 0x000fca0000000000 */
[----:B------:R-:W-:-:S04]  /*7aa0*/  ISETP.NE.AND P1, PT, R0, 0x22, PT ;  /* 0x000000220000780c */ /* 0x000fc80003f25270 */
[----:B------:R-:W-:Y:S02]  /*7ab0*/  SEL R2, RZ, 0x1, P1 ;  /* 0x00000001ff027807 */ /* 0x000fe40000800000 */
[----:B------:R-:W-:Y:S02]  /*7ac0*/  SEL R0, R0, RZ, P1 ;  /* 0x000000ff00007207 */ /* 0x000fe40000800000 */
[----:B------:R-:W-:Y:S01]  /*7ad0*/  LOP3.LUT R2, R9, R2, RZ, 0x3c, !PT ;  /* 0x0000000209027212 */ /* 0x000fe200078e3cff */
[----:B-1----:R-:W-:Y:S06]  /*7ae0*/  @!P0 BRA `(.L_x_167) ;  /* 0x0000000c00208947 */ /* 0x002fec0003800000 */
.L_x_208:
[----:B------:R-:W-:Y:S01]  /*7af0*/  IMAD R5, R0, 0x8, R5 ;  /* 0x0000000800057824 */ /* 0x000fe200078e0205 */
[----:B------:R-:W-:-:S07]  /*7b00*/  SHF.L.U32 R0, R2, 0x1f, RZ ;  /* 0x0000001f02007819 */ /* 0x000fce00000006ff */
.L_x_168:
[----:B--2---:R2:W3:Y:S02]  /*7b10*/  SYNCS.PHASECHK.TRANS64.TRYWAIT P0, [R5+URZ], R0 ;  /* 0x00000000050075a7 */ /* 0x0044e4000800017f */
[----:B---3--:R-:W-:Y:S05]  /*7b20*/  @!P0 NANOSLEEP.SYNCS 0x989680 ;  /* 0x009896800000895d */ /* 0x008fea0003900000 */
[----:B------:R-:W3:Y:S02]  /*7b30*/  @!P0 SYNCS.PHASECHK.TRANS64 P0, [R5+URZ], R0 ;  /* 0x00000000050085a7 */ /* 0x000ee4000800007f */
[----:B---3--:R-:W-:Y:S05]  /*7b40*/  @!P0 BRA `(.L_x_168) ;  /* 0xfffffffc00f08947 */ /* 0x008fea000383ffff */
.L_x_133:
[----:B------:R-:W-:Y:S05]  /*7b50*/  BSYNC B0 ;  /* 0x0000000000007941 */ /* 0x000fea0003800000 */
.L_x_132:
[----:B------:R-:W-:Y:S05]  /*7b60*/  EXIT ;  /* 0x000000000000794d */ /* 0x000fea0003800000 */
.L_x_22:
[----:B-1----:R1:W2:Y:S02]  /*7b70*/  SYNCS.PHASECHK.TRANS64.TRYWAIT P1, [R3+URZ], R0 ;  /* 0x00000000030075a7 */ /* 0x0022a4000802017f */
[----:B--2---:R-:W-:Y:S05]  /*7b80*/  @!P1 NANOSLEEP.SYNCS 0x989680 ;  /* 0x009896800000995d */ /* 0x004fea0003900000 */
[----:B------:R-:W2:Y:S02]  /*7b90*/  @!P1 SYNCS.PHASECHK.TRANS64 P1, [R3+URZ], R0 ;  /* 0x00000000030095a7 */ /* 0x000ea4000802007f */
[----:B--2---:R-:W-:Y:S05]  /*7ba0*/  @!P1 BRA `(.L_x_22) ;  /* 0xfffffffc00f09947 */ /* 0x004fea000383ffff */
[----:B------:R-:W-:Y:S05]  /*7bb0*/  BRA `(.L_x_21) ;  /* 0xffffff9c00e87947 */ /* 0x000fea000383ffff */
.L_x_27:
[----:B-1----:R-:W-:-:S04]  /*7bc0*/  IMAD.U32 R5, RZ, RZ, UR4 ;  /* 0x00000004ff057e24 */ /* 0x002fc8000f8e00ff */
[----:B------:R1:W2:Y:S03]  /*7bd0*/  SYNCS.PHASECHK.TRANS64.TRYWAIT P1, [R5+URZ], R4 ;  /* 0x00000004050075a7 */ /* 0x0002a6000802017f */
[----:B--2---:R-:W-:Y:S05]  /*7be0*/  @!P1 NANOSLEEP.SYNCS 0x989680 ;  /* 0x009896800000995d */ /* 0x004fea0003900000 */
[----:B------:R-:W2:Y:S02]  /*7bf0*/  @!P1 SYNCS.PHASECHK.TRANS64 P1, [R5+URZ], R4 ;  /* 0x00000004050095a7 */ /* 0x000ea4000802007f */
[----:B--2---:R-:W-:Y:S05]  /*7c00*/  @!P1 BRA `(.L_x_27) ;  /* 0xfffffffc00ec9947 */ /* 0x004fea000383ffff */
[----:B------:R-:W-:Y:S05]  /*7c10*/  BRA `(.L_x_26) ;  /* 0xffffffa000b07947 */ /* 0x000fea000383ffff */
.L_x_120:
[----:B------:R-:W-:Y:S01]  /*7c20*/  BSSY B1, `(.L_x_169) ;  /* 0x0000006000017945 */ /* 0x000fe20003800000 */
[----:B------:R-:W-:-:S07]  /*7c30*/  IMAD.MOV.U32 R15, RZ, RZ, -0x1 ;  /* 0xffffffffff0f7424 */ /* 0x000fce00078e00ff */
[----:B------:R-:W-:Y:S05]  /*7c40*/  WARPSYNC.COLLECTIVE R15, `(.L_x_170) ;  /* 0x000000000f0c7348 */ /* 0x000fea0003c00000 */
[----:B------:R-:W-:Y:S02]  /*7c50*/  ELECT P6, UR62, PT ;  /* 0x00000000003e782f */ /* 0x000fe400038c0000 */
[----:B------:R-:W-:Y:S01]  /*7c60*/  MOV R14, UR62 ;  /* 0x0000003e000e7c02 */ /* 0x000fe20008000f00 */
[----:B------:R-:W-:Y:S10]  /*7c70*/  ENDCOLLECTIVE ;  /* 0x000000000000791b */ /* 0x000ff40003800000 */
.L_x_170:
[----:B------:R-:W-:Y:S05]  /*7c80*/  BSYNC B1 ;  /* 0x0000000000017941 */ /* 0x000fea0003800000 */
.L_x_169:
[----:B------:R-:W-:Y:S05]  /*7c90*/  BRA `(.L_x_171) ;  /* 0xffffffe000007947 */ /* 0x000fea000383ffff */
.L_x_123:
[----:B0-----:R0:W1:Y:S02]  /*7ca0*/  SYNCS.PHASECHK.TRANS64.TRYWAIT P0, [R21+URZ+0x110], R6 ;  /* 0x00011006150075a7 */ /* 0x001064000800017f */
[----:B-1----:R-:W-:Y:S05]  /*7cb0*/  @!P0 NANOSLEEP.SYNCS 0x989680 ;  /* 0x009896800000895d */ /* 0x002fea0003900000 */
[----:B------:R-:W1:Y:S02]  /*7cc0*/  @!P0 SYNCS.PHASECHK.TRANS64 P0, [R21+URZ+0x110], R6 ;  /* 0x00011006150085a7 */ /* 0x000e64000800007f */
[----:B-1----:R-:W-:Y:S05]  /*7cd0*/  @!P0 BRA `(.L_x_123) ;  /* 0xfffffffc00f08947 */ /* 0x002fea000383ffff */
[----:B------:R-:W-:Y:S05]  /*7ce0*/  BRA `(.L_x_172) ;  /* 0xffffffe0003c7947 */ /* 0x000fea000383ffff */
.L_x_131:
[----:B------:R-:W-:Y:S01]  /*7cf0*/  BSSY B0, `(.L_x_173) ;  /* 0x0000006000007945 */ /* 0x000fe20003800000 */
[----:B------:R-:W-:-:S07]  /*7d00*/  IMAD.MOV.U32 R15, RZ, RZ, -0x1 ;  /* 0xffffffffff0f7424 */ /* 0x000fce00078e00ff */
[----:B------:R-:W-:Y:S05]  /*7d10*/  WARPSYNC.COLLECTIVE R15, `(.L_x_174) ;  /* 0x000000000f0c7348 */ /* 0x000fea0003c00000 */
[----:B------:R-:W-:Y:S02]  /*7d20*/  ELECT P6, UR62, PT ;  /* 0x00000000003e782f */ /* 0x000fe400038c0000 */
[----:B------:R-:W-:Y:S01]  /*7d30*/  MOV R14, UR62 ;  /* 0x0000003e000e7c02 */ /* 0x000fe20008000f00 */
[----:B------:R-:W-:Y:S10]  /*7d40*/  ENDCOLLECTIVE ;  /* 0x000000000000791b */ /* 0x000ff40003800000 */
.L_x_174:
[----:B------:R-:W-:Y:S05]  /*7d50*/  BSYNC B0 ;  /* 0x0000000000007941 */ /* 0x000fea0003800000 */
.L_x_173:
[----:B------:R-:W-:Y:S05]  /*7d60*/  BRA `(.L_x_175) ;  /* 0xffffffe800947947 */ /* 0x000fea000383ffff */
.L_x_135:
[----:B0-----:R0:W1:Y:S02]  /*7d70*/  SYNCS.PHASECHK.TRANS64.TRYWAIT P0, [R7+URZ], R2 ;  /* 0x00000002070075a7 */ /* 0x001064000800017f */
[----:B-1----:R-:W-:Y:S05]  /*7d80*/  @!P0 NANOSLEEP.SYNCS 0x989680 ;  /* 0x009896800000895d */ /* 0x002fea0003900000 */
[----:B------:R-:W1:Y:S02]  /*7d90*/  @!P0 SYNCS.PHASECHK.TRANS64 P0, [R7+URZ], R2 ;  /* 0x00000002070085a7 */ /* 0x000e64000800007f */
[----:B-1----:R-:W-:Y:S05]  /*7da0*/  @!P0 BRA `(.L_x_135) ;  /* 0xfffffffc00f08947 */ /* 0x002fea000383ffff */
[----:B------:R-:W-:Y:S05]  /*7db0*/  BRA `(.L_x_176) ;  /* 0xffffffe800d47947 */ /* 0x000fea000383ffff */
.L_x_136:
[----:B0-----:R0:W1:Y:S02]  /*7dc0*/  SYNCS.PHASECHK.TRANS64.TRYWAIT P0, [R6+URZ], R3 ;  /* 0x00000003060075a7 */ /* 0x001064000800017f */
[----:B-1----:R-:W-:Y:S05]  /*7dd0*/  @!P0 NANOSLEEP.SYNCS 0x989680 ;  /* 0x009896800000895d */ /* 0x002fea0003900000 */
[----:B------:R-:W1:Y:S02]  /*7de0*/  @!P0 SYNCS.PHASECHK.TRANS64 P0, [R6+URZ], R3 ;  /* 0x00000003060085a7 */ /* 0x000e64000800007f */
[----:B-1----:R-:W-:Y:S05]  /*7df0*/  @!P0 BRA `(.L_x_136) ;  /* 0xfffffffc00f08947 */ /* 0x002fea000383ffff */
[----:B------:R-:W-:Y:S05]  /*7e00*/  BRA `(.L_x_177) ;  /* 0xffffffe800e47947 */ /* 0x000fea000383ffff */
.L_x_137:
[----:B0-----:R0:W1:Y:S02]  /*7e10*/  SYNCS.PHASECHK.TRANS64.TRYWAIT P0, [R7+URZ], R4 ;  /* 0x00000004070075a7 */ /* 0x001064000800017f */
[----:B-1----:R-:W-:Y:S05]  /*7e20*/  @!P0 NANOSLEEP.SYNCS 0x989680 ;  /* 0x009896800000895d */ /* 0x002fea0003900000 */
[----:B------:R-:W1:Y:S02]  /*7e30*/  @!P0 SYNCS.PHASECHK.TRANS64 P0, [R7+URZ], R4 ;  /* 0x00000004070085a7 */ /* 0x000e64000800007f */
[----:B-1----:R-:W-:Y:S05]  /*7e40*/  @!P0 BRA `(.L_x_137) ;  /* 0xfffffffc00f08947 */ /* 0x002fea000383ffff */
[----:B------:R-:W-:Y:S05]  /*7e50*/  BRA `(.L_x_178) ;  /* 0xffffffe800f47947 */ /* 0x000fea000383ffff */
.L_x_138:
[----:B0-----:R0:W1:Y:S02]  /*7e60*/  SYNCS.PHASECHK.TRANS64.TRYWAIT P0, [R6+URZ], R3 ;  /* 0x00000003060075a7 */ /* 0x001064000800017f */
[----:B-1----:R-:W-:Y:S05]  /*7e70*/  @!P0 NANOSLEEP.SYNCS 0x989680 ;  /* 0x009896800000895d */ /* 0x002fea0003900000 */
[----:B------:R-:W1:Y:S02]  /*7e80*/  @!P0 SYNCS.PHASECHK.TRANS64 P0, [R6+URZ], R3 ;  /* 0x00000003060085a7 */ /* 0x000e64000800007f */
[----:B-1----:R-:W-:Y:S05]  /*7e90*/  @!P0 BRA `(.L_x_138) ;  /* 0xfffffffc00f08947 */ /* 0x002fea000383ffff */
[----:B------:R-:W-:Y:S05]  /*7ea0*/  BRA `(.L_x_179) ;  /* 0xffffffec00047947 */ /* 0x000fea000383ffff */
.L_x_139:
[----:B0-----:R0:W1:Y:S02]  /*7eb0*/  SYNCS.PHASECHK.TRANS64.TRYWAIT P0, [R7+URZ], R4 ;  /* 0x00000004070075a7 */ /* 0x001064000800017f */
[----:B-1----:R-:W-:Y:S05]  /*7ec0*/  @!P0 NANOSLEEP.SYNCS 0x989680 ;  /* 0x009896800000895d */ /* 0x002fea0003900000 */
[----:B------:R-:W1:Y:S02]  /*7ed0*/  @!P0 SYNCS.PHASECHK.TRANS64 P0, [R7+URZ], R4 ;  /* 0x00000004070085a7 */ /* 0x000e64000800007f */
[----:B-1----:R-:W-:Y:S05]  /*7ee0*/  @!P0 BRA `(.L_x_139) ;  /* 0xfffffffc00f08947 */ /* 0x002fea000383ffff */
[----:B------:R-:W-:Y:S05]  /*7ef0*/  BRA `(.L_x_180) ;  /* 0xffffffec00147947 */ /* 0x000fea000383ffff */
.L_x_140:
[----:B0-----:R0:W1:Y:S02]  /*7f00*/  SYNCS.PHASECHK.TRANS64.TRYWAIT P0, [R6+URZ], R3 ;  /* 0x00000003060075a7 */ /* 0x001064000800017f */
[----:B-1----:R-:W-:Y:S05]  /*7f10*/  @!P0 NANOSLEEP.SYNCS 0x989680 ;  /* 0x009896800000895d */ /* 0x002fea0003900000 */
[----:B------:R-:W1:Y:S02]  /*7f20*/  @!P0 SYNCS.PHASECHK.TRANS64 P0, [R6+URZ], R3 ;  /* 0x00000003060085a7 */ /* 0x000e64000800007f */
[----:B-1----:R-:W-:Y:S05]  /*7f30*/  @!P0 BRA `(.L_x_140) ;  /* 0xfffffffc00f08947 */ /* 0x002fea000383ffff */
[----:B------:R-:W-:Y:S05]  /*7f40*/  BRA `(.L_x_181) ;  /* 0xffffffec00247947 */ /* 0x000fea000383ffff */
.L_x_141:
[----:B0-----:R0:W1:Y:S02]  /*7f50*/  SYNCS.PHASECHK.TRANS64.TRYWAIT P0, [R7+URZ], R4 ;  /* 0x00000004070075a7 */ /* 0x001064000800017f */
[----:B-1----:R-:W-:Y:S05]  /*7f60*/  @!P0 NANOSLEEP.SYNCS 0x989680 ;  /* 0x009896800000895d */ /* 0x002fea0003900000 */
[----:B------:R-:W1:Y:S02]  /*7f70*/  @!P0 SYNCS.PHASECHK.TRANS64 P0, [R7+URZ], R4 ;  /* 0x00000004070085a7 */ /* 0x000e64000800007f */
[----:B-1----:R-:W-:Y:S05]  /*7f80*/  @!P0 BRA `(.L_x_141) ;  /* 0xfffffffc00f08947 */ /* 0x002fea000383ffff */
[----:B------:R-:W-:Y:S05]  /*7f90*/  BRA `(.L_x_182) ;  /* 0xffffffec00347947 */ /* 0x000fea000383ffff */
.L_x_142:
[----:B0-----:R0:W1:Y:S02]  /*7fa0*/  SYNCS.PHASECHK.TRANS64.TRYWAIT P0, [R6+URZ], R3 ;  /* 0x00000003060075a7 */ /* 0x001064000800017f */
[----:B-1----:R-:W-:Y:S05]  /*7fb0*/  @!P0 NANOSLEEP.SYNCS 0x989680 ;  /* 0x009896800000895d */ /* 0x002fea0003900000 */
[----:B------:R-:W1:Y:S02]  /*7fc0*/  @!P0 SYNCS.PHASECHK.TRANS64 P0, [R6+URZ], R3 ;  /* 0x00000003060085a7 */ /* 0x000e64000800007f */
[----:B-1----:R-:W-:Y:S05]  /*7fd0*/  @!P0 BRA `(.L_x_142) ;  /* 0xfffffffc00f08947 */ /* 0x002fea000383ffff */
[----:B------:R-:W-:Y:S05]  /*7fe0*/  BRA `(.L_x_183) ;  /* 0xffffffec00447947 */ /* 0x000fea000383ffff */
.L_x_143:
[----:B0-----:R0:W1:Y:S02]  /*7ff0*/  SYNCS.PHASECHK.TRANS64.TRYWAIT P0, [R7+URZ], R4 ;  /* 0x00000004070075a7 */ /* 0x001064000800017f */
[----:B-1----:R-:W-:Y:S05]  /*8000*/  @!P0 NANOSLEEP.SYNCS 0x989680 ;  /* 0x009896800000895d */ /* 0x002fea0003900000 */
[----:B------:R-:W1:Y:S02]  /*8010*/  @!P0 SYNCS.PHASECHK.TRANS64 P0, [R7+URZ], R4 ;  /* 0x00000004070085a7 */ /* 0x000e64000800007f */
[----:B-1----:R-:W-:Y:S05]  /*8020*/  @!P0 BRA `(.L_x_143) ;  /* 0xfffffffc00f08947 */ /* 0x002fea000383ffff */
[----:B------:R-:W-:Y:S05]  /*8030*/  BRA `(.L_x_184) ;  /* 0xffffffec00547947 */ /* 0x000fea000383ffff */
.L_x_144:
[----:B0-----:R0:W1:Y:S02]  /*8040*/  SYNCS.PHASECHK.TRANS64.TRYWAIT P0, [R6+URZ], R3 ;  /* 0x00000003060075a7 */ /* 0x001064000800017f */
[----:B-1----:R-:W-:Y:S05]  /*8050*/  @!P0 NANOSLEEP.SYNCS 0x989680 ;  /* 0x009896800000895d */ /* 0x002fea0003900000 */
[----:B------:R-:W1:Y:S02]  /*8060*/  @!P0 SYNCS.PHASECHK.TRANS64 P0, [R6+URZ], R3 ;  /* 0x00000003060085a7 */ /* 0x000e64000800007f */
[----:B-1----:R-:W-:Y:S05]  /*8070*/  @!P0 BRA `(.L_x_144) ;  /* 0xfffffffc00f08947 */ /* 0x002fea000383ffff */
[----:B------:R-:W-:Y:S05]  /*8080*/  BRA `(.L_x_185) ;  /* 0xffffffec00647947 */ /* 0x000fea000383ffff */
.L_x_145:
[----:B0-----:R0:W1:Y:S02]  /*8090*/  SYNCS.PHASECHK.TRANS64.TRYWAIT P0, [R7+URZ], R4 ;  /* 0x00000004070075a7 */ /* 0x001064000800017f */
[----:B-1----:R-:W-:Y:S05]  /*80a0*/  @!P0 NANOSLEEP.SYNCS 0x989680 ;  /* 0x009896800000895d */ /* 0x002fea0003900000 */
[----:B------:R-:W1:Y:S02]  /*80b0*/  @!P0 SYNCS.PHASECHK.TRANS64 P0, [R7+URZ], R4 ;  /* 0x00000004070085a7 */ /* 0x000e64000800007f */
[----:B-1----:R-:W-:Y:S05]  /*80c0*/  @!P0 BRA `(.L_x_145) ;  /* 0xfffffffc00f08947 */ /* 0x002fea000383ffff */
[----:B------:R-:W-:Y:S05]  /*80d0*/  BRA `(.L_x_186) ;  /* 0xffffffec00747947 */ /* 0x000fea000383ffff */
.L_x_146:
[----:B0-----:R0:W1:Y:S02]  /*80e0*/  SYNCS.PHASECHK.TRANS64.TRYWAIT P0, [R6+URZ], R3 ;  /* 0x00000003060075a7 */ /* 0x001064000800017f */
[----:B-1----:R-:W-:Y:S05]  /*80f0*/  @!P0 NANOSLEEP.SYNCS 0x989680 ;  /* 0x009896800000895d */ /* 0x002fea0003900000 */
[----:B------:R-:W1:Y:S02]  /*8100*/  @!P0 SYNCS.PHASECHK.TRANS64 P0, [R6+URZ], R3 ;  /* 0x00000003060085a7 */ /* 0x000e64000800007f */
[----:B-1----:R-:W-:Y:S05]  /*8110*/  @!P0 BRA `(.L_x_146) ;  /* 0xfffffffc00f08947 */ /* 0x002fea000383ffff */
[----:B------:R-:W-:Y:S05]  /*8120*/  BRA `(.L_x_187) ;  /* 0xffffffec00847947 */ /* 0x000fea000383ffff */
.L_x_147:
[----:B0-----:R0:W1:Y:S02]  /*8130*/  SYNCS.PHASECHK.TRANS64.TRYWAIT P0, [R7+URZ], R4 ;  /* 0x00000004070075a7 */ /* 0x001064000800017f */
[----:B-1----:R-:W-:Y:S05]  /*8140*/  @!P0 NANOSLEEP.SYNCS 0x989680 ;  /* 0x009896800000895d */ /* 0x002fea0003900000 */
[----:B------:R-:W1:Y:S02]  /*8150*/  @!P0 SYNCS.PHASECHK.TRANS64 P0, [R7+URZ], R4 ;  /* 0x00000004070085a7 */ /* 0x000e64000800007f */
[----:B-1----:R-:W-:Y:S05]  /*8160*/  @!P0 BRA `(.L_x_147) ;  /* 0xfffffffc00f08947 */ /* 0x002fea000383ffff */
[----:B------:R-:W-:Y:S05]  /*8170*/  BRA `(.L_x_188) ;  /* 0xffffffec00947947 */ /* 0x000fea000383ffff */
.L_x_148:
[----:B0-----:R0:W1:Y:S02]  /*8180*/  SYNCS.PHASECHK.TRANS64.TRYWAIT P0, [R6+URZ], R3 ;  /* 0x00000003060075a7 */ /* 0x001064000800017f */
[----:B-1----:R-:W-:Y:S05]  /*8190*/  @!P0 NANOSLEEP.SYNCS 0x989680 ;  /* 0x009896800000895d */ /* 0x002fea0003900000 */
[----:B------:R-:W1:Y:S02]  /*81a0*/  @!P0 SYNCS.PHASECHK.TRANS64 P0, [R6+URZ], R3 ;  /* 0x00000003060085a7 */ /* 0x000e64000800007f */
[----:B-1----:R-:W-:Y:S05]  /*81b0*/  @!P0 BRA `(.L_x_148) ;  /* 0xfffffffc00f08947 */ /* 0x002fea000383ffff */
[----:B------:R-:W-:Y:S05]  /*81c0*/  BRA `(.L_x_189) ;  /* 0xffffffec00a47947 */ /* 0x000fea000383ffff */
.L_x_149:
[----:B0-----:R0:W1:Y:S02]  /*81d0*/  SYNCS.PHASECHK.TRANS64.TRYWAIT P0, [R7+URZ], R4 ;  /* 0x00000004070075a7 */ /* 0x001064000800017f */
[----:B-1----:R-:W-:Y:S05]  /*81e0*/  @!P0 NANOSLEEP.SYNCS 0x989680 ;  /* 0x009896800000895d */ /* 0x002fea0003900000 */
[----:B------:R-:W1:Y:S02]  /*81f0*/  @!P0 SYNCS.PHASECHK.TRANS64 P0, [R7+URZ], R4 ;  /* 0x00000004070085a7 */ /* 0x000e64000800007f */
[----:B-1----:R-:W-:Y:S05]  /*8200*/  @!P0 BRA `(.L_x_149) ;  /* 0xfffffffc00f08947 */ /* 0x002fea000383ffff */
[----:B------:R-:W-:Y:S05]  /*8210*/  BRA `(.L_x_190) ;  /* 0xffffffec00b47947 */ /* 0x000fea000383ffff */
.L_x_150:
[----:B0-----:R0:W1:Y:S02]  /*8220*/  SYNCS.PHASECHK.TRANS64.TRYWAIT P0, [R6+URZ], R3 ;  /* 0x00000003060075a7 */ /* 0x001064000800017f */
[----:B-1----:R-:W-:Y:S05]  /*8230*/  @!P0 NANOSLEEP.SYNCS 0x989680 ;  /* 0x009896800000895d */ /* 0x002fea0003900000 */
[----:B------:R-:W1:Y:S02]  /*8240*/  @!P0 SYNCS.PHASECHK.TRANS64 P0, [R6+URZ], R3 ;  /* 0x00000003060085a7 */ /* 0x000e64000800007f */
[----:B-1----:R-:W-:Y:S05]  /*8250*/  @!P0 BRA `(.L_x_150) ;  /* 0xfffffffc00f08947 */ /* 0x002fea000383ffff */
[----:B------:R-:W-:Y:S05]  /*8260*/  BRA `(.L_x_191) ;  /* 0xffffffec00c47947 */ /* 0x000fea000383ffff */
.L_x_151:
[----:B0-----:R0:W1:Y:S02]  /*8270*/  SYNCS.PHASECHK.TRANS64.TRYWAIT P0, [R7+URZ], R4 ;  /* 0x00000004070075a7 */ /* 0x001064000800017f */
[----:B-1----:R-:W-:Y:S05]  /*8280*/  @!P0 NANOSLEEP.SYNCS 0x989680 ;  /* 0x009896800000895d */ /* 0x002fea0003900000 */
[----:B------:R-:W1:Y:S02]  /*8290*/  @!P0 SYNCS.PHASECHK.TRANS64 P0, [R7+URZ], R4 ;  /* 0x00000004070085a7 */ /* 0x000e64000800007f */
[----:B-1----:R-:W-:Y:S05]  /*82a0*/  @!P0 BRA `(.L_x_151) ;  /* 0xfffffffc00f08947 */ /* 0x002fea000383ffff */
[----:B------:R-:W-:Y:S05]  /*82b0*/  BRA `(.L_x_192) ;  /* 0xffffffec00d47947 */ /* 0x000fea000383ffff */
.L_x_152:
[----:B0-----:R0:W1:Y:S02]  /*82c0*/  SYNCS.PHASECHK.TRANS64.TRYWAIT P0, [R6+URZ], R3 ;  /* 0x00000003060075a7 */ /* 0x001064000800017f */
[----:B-1----:R-:W-:Y:S05]  /*82d0*/  @!P0 NANOSLEEP.SYNCS 0x989680 ;  /* 0x009896800000895d */ /* 0x002fea0003900000 */
[----:B------:R-:W1:Y:S02]  /*82e0*/  @!P0 SYNCS.PHASECHK.TRANS64 P0, [R6+URZ], R3 ;  /* 0x00000003060085a7 */ /* 0x000e64000800007f */
[----:B-1----:R-:W-:Y:S05]  /*82f0*/  @!P0 BRA `(.L_x_152) ;  /* 0xfffffffc00f08947 */ /* 0x002fea000383ffff */
[----:B------:R-:W-:Y:S05]  /*8300*/  BRA `(.L_x_193) ;  /* 0xffffffec00e47947 */ /* 0x000fea000383ffff */
.L_x_153:
[----:B0-----:R0:W1:Y:S02]  /*8310*/  SYNCS.PHASECHK.TRANS64.TRYWAIT P0, [R7+URZ], R4 ;  /* 0x00000004070075a7 */ /* 0x001064000800017f */
[----:B-1----:R-:W-:Y:S05]  /*8320*/  @!P0 NANOSLEEP.SYNCS 0x989680 ;  /* 0x009896800000895d */ /* 0x002fea0003900000 */
[----:B------:R-:W1:Y:S02]  /*8330*/  @!P0 SYNCS.PHASECHK.TRANS64 P0, [R7+URZ], R4 ;  /* 0x00000004070085a7 */ /* 0x000e64000800007f */
[----:B-1----:R-:W-:Y:S05]  /*8340*/  @!P0 BRA `(.L_x_153) ;  /* 0xfffffffc00f08947 */ /* 0x002fea000383ffff */
[----:B------:R-:W-:Y:S05]  /*8350*/  BRA `(.L_x_194) ;  /* 0xffffffec00f47947 */ /* 0x000fea000383ffff */
.L_x_154:
[----:B0-----:R0:W1:Y:S02]  /*8360*/  SYNCS.PHASECHK.TRANS64.TRYWAIT P0, [R6+URZ], R3 ;  /* 0x00000003060075a7 */ /* 0x001064000800017f */
[----:B-1----:R-:W-:Y:S05]  /*8370*/  @!P0 NANOSLEEP.SYNCS 0x989680 ;  /* 0x009896800000895d */ /* 0x002fea0003900000 */
[----:B------:R-:W1:Y:S02]  /*8380*/  @!P0 SYNCS.PHASECHK.TRANS64 P0, [R6+URZ], R3 ;  /* 0x00000003060085a7 */ /* 0x000e64000800007f */
[----:B-1----:R-:W-:Y:S05]  /*8390*/  @!P0 BRA `(.L_x_154) ;  /* 0xfffffffc00f08947 */ /* 0x002fea000383ffff */
[----:B------:R-:W-:Y:S05]  /*83a0*/  BRA `(.L_x_195) ;  /* 0xfffffff000047947 */ /* 0x000fea000383ffff */
.L_x_155:
[----:B0-----:R0:W1:Y:S02]  /*83b0*/  SYNCS.PHASECHK.TRANS64.TRYWAIT P0, [R7+URZ], R4 ;  /* 0x00000004070075a7 */ /* 0x001064000800017f */
[----:B-1----:R-:W-:Y:S05]  /*83c0*/  @!P0 NANOSLEEP.SYNCS 0x989680 ;  /* 0x009896800000895d */ /* 0x002fea0003900000 */
[----:B------:R-:W1:Y:S02]  /*83d0*/  @!P0 SYNCS.PHASECHK.TRANS64 P0, [R7+URZ], R4 ;  /* 0x00000004070085a7 */ /* 0x000e64000800007f */
[----:B-1----:R-:W-:Y:S05]  /*83e0*/  @!P0 BRA `(.L_x_155) ;  /* 0xfffffffc00f08947 */ /* 0x002fea000383ffff */
[----:B------:R-:W-:Y:S05]  /*83f0*/  BRA `(.L_x_196) ;  /* 0xfffffff000147947 */ /* 0x000fea000383ffff */
.L_x_156:
[----:B0-----:R0:W1:Y:S02]  /*8400*/  SYNCS.PHASECHK.TRANS64.TRYWAIT P0, [R6+URZ], R3 ;  /* 0x00000003060075a7 */ /* 0x001064000800017f */
[----:B-1----:R-:W-:Y:S05]  /*8410*/  @!P0 NANOSLEEP.SYNCS 0x989680 ;  /* 0x009896800000895d */ /* 0x002fea0003900000 */
[----:B------:R-:W1:Y:S02]  /*8420*/  @!P0 SYNCS.PHASECHK.TRANS64 P0, [R6+URZ], R3 ;  /* 0x00000003060085a7 */ /* 0x000e64000800007f */
[----:B-1----:R-:W-:Y:S05]  /*8430*/  @!P0 BRA `(.L_x_156) ;  /* 0xfffffffc00f08947 */ /* 0x002fea000383ffff */
[----:B------:R-:W-:Y:S05]  /*8440*/  BRA `(.L_x_197) ;  /* 0xfffffff000247947 */ /* 0x000fea000383ffff */
.L_x_157:
[----:B0-----:R0:W1:Y:S02]  /*8450*/  SYNCS.PHASECHK.TRANS64.TRYWAIT P0, [R7+URZ], R4 ;  /* 0x00000004070075a7 */ /* 0x001064000800017f */
[----:B-1----:R-:W-:Y:S05]  /*8460*/  @!P0 NANOSLEEP.SYNCS 0x989680 ;  /* 0x009896800000895d */ /* 0x002fea0003900000 */
[----:B------:R-:W1:Y:S02]  /*8470*/  @!P0 SYNCS.PHASECHK.TRANS64 P0, [R7+URZ], R4 ;  /* 0x00000004070085a7 */ /* 0x000e64000800007f */
[----:B-1----:R-:W-:Y:S05]  /*8480*/  @!P0 BRA `(.L_x_157) ;  /* 0xfffffffc00f08947 */ /* 0x002fea000383ffff */
[----:B------:R-:W-:Y:S05]  /*8490*/  BRA `(.L_x_198) ;  /* 0xfffffff000347947 */ /* 0x000fea000383ffff */
.L_x_158:
[----:B0-----:R0:W1:Y:S02]  /*84a0*/  SYNCS.PHASECHK.TRANS64.TRYWAIT P0, [R6+URZ], R3 ;  /* 0x00000003060075a7 */ /* 0x001064000800017f */
[----:B-1----:R-:W-:Y:S05]  /*84b0*/  @!P0 NANOSLEEP.SYNCS 0x989680 ;  /* 0x009896800000895d */ /* 0x002fea0003900000 */
[----:B------:R-:W1:Y:S02]  /*84c0*/  @!P0 SYNCS.PHASECHK.TRANS64 P0, [R6+URZ], R3 ;  /* 0x00000003060085a7 */ /* 0x000e64000800007f */
[----:B-1----:R-:W-:Y:S05]  /*84d0*/  @!P0 BRA `(.L_x_158) ;  /* 0xfffffffc00f08947 */ /* 0x002fea000383ffff */
[----:B------:R-:W-:Y:S05]  /*84e0*/  BRA `(.L_x_199) ;  /* 0xfffffff000447947 */ /* 0x000fea000383ffff */
.L_x_159:
[----:B0-----:R0:W1:Y:S02]  /*84f0*/  SYNCS.PHASECHK.TRANS64.TRYWAIT P0, [R7+URZ], R4 ;  /* 0x00000004070075a7 */ /* 0x001064000800017f */
[----:B-1----:R-:W-:Y:S05]  /*8500*/  @!P0 NANOSLEEP.SYNCS 0x989680 ;  /* 0x009896800000895d */ /* 0x002fea0003900000 */
[----:B------:R-:W1:Y:S02]  /*8510*/  @!P0 SYNCS.PHASECHK.TRANS64 P0, [R7+URZ], R4 ;  /* 0x00000004070085a7 */ /* 0x000e64000800007f */
[----:B-1----:R-:W-:Y:S05]  /*8520*/  @!P0 BRA `(.L_x_159) ;  /* 0xfffffffc00f08947 */ /* 0x002fea000383ffff */
[----:B------:R-:W-:Y:S05]  /*8530*/  BRA `(.L_x_200) ;  /* 0xfffffff000547947 */ /* 0x000fea000383ffff */
.L_x_160:
[----:B0-----:R0:W1:Y:S02]  /*8540*/  SYNCS.PHASECHK.TRANS64.TRYWAIT P0, [R6+URZ], R3 ;  /* 0x00000003060075a7 */ /* 0x001064000800017f */
[----:B-1----:R-:W-:Y:S05]  /*8550*/  @!P0 NANOSLEEP.SYNCS 0x989680 ;  /* 0x009896800000895d */ /* 0x002fea0003900000 */
[----:B------:R-:W1:Y:S02]  /*8560*/  @!P0 SYNCS.PHASECHK.TRANS64 P0, [R6+URZ], R3 ;  /* 0x00000003060085a7 */ /* 0x000e64000800007f */
[----:B-1----:R-:W-:Y:S05]  /*8570*/  @!P0 BRA `(.L_x_160) ;  /* 0xfffffffc00f08947 */ /* 0x002fea000383ffff */
[----:B------:R-:W-:Y:S05]  /*8580*/  BRA `(.L_x_201) ;  /* 0xfffffff000647947 */ /* 0x000fea000383ffff */
.L_x_161:
[----:B0-----:R0:W1:Y:S02]  /*8590*/  SYNCS.PHASECHK.TRANS64.TRYWAIT P0, [R7+URZ], R4 ;  /* 0x00000004070075a7 */ /* 0x001064000800017f */
[----:B-1----:R-:W-:Y:S05]  /*85a0*/  @!P0 NANOSLEEP.SYNCS 0x989680 ;  /* 0x009896800000895d */ /* 0x002fea0003900000 */
[----:B------:R-:W1:Y:S02]  /*85b0*/  @!P0 SYNCS.PHASECHK.TRANS64 P0, [R7+URZ], R4 ;  /* 0x00000004070085a7 */ /* 0x000e64000800007f */
[----:B-1----:R-:W-:Y:S05]  /*85c0*/  @!P0 BRA `(.L_x_161) ;  /* 0xfffffffc00f08947 */ /* 0x002fea000383ffff */
[----:B------:R-:W-:Y:S05]  /*85d0*/  BRA `(.L_x_202) ;  /* 0xfffffff000747947 */ /* 0x000fea000383ffff */
.L_x_162:
[----:B0-----:R0:W1:Y:S02]  /*85e0*/  SYNCS.PHASECHK.TRANS64.TRYWAIT P0, [R6+URZ], R3 ;  /* 0x00000003060075a7 */ /* 0x001064000800017f */
[----:B-1----:R-:W-:Y:S05]  /*85f0*/  @!P0 NANOSLEEP.SYNCS 0x989680 ;  /* 0x009896800000895d */ /* 0x002fea0003900000 */
[----:B------:R-:W1:Y:S02]  /*8600*/  @!P0 SYNCS.PHASECHK.TRANS64 P0, [R6+URZ], R3 ;  /* 0x00000003060085a7 */ /* 0x000e64000800007f */
[----:B-1----:R-:W-:Y:S05]  /*8610*/  @!P0 BRA `(.L_x_162) ;  /* 0xfffffffc00f08947 */ /* 0x002fea000383ffff */
[----:B------:R-:W-:Y:S05]  /*8620*/  BRA `(.L_x_203) ;  /* 0xfffffff000847947 */ /* 0x000fea000383ffff */
.L_x_163:
[----:B0-----:R0:W1:Y:S02]  /*8630*/  SYNCS.PHASECHK.TRANS64.TRYWAIT P0, [R7+URZ], R4 ;  /* 0x00000004070075a7 */ /* 0x001064000800017f */
[----:B-1----:R-:W-:Y:S05]  /*8640*/  @!P0 NANOSLEEP.SYNCS 0x989680 ;  /* 0x009896800000895d */ /* 0x002fea0003900000 */
[----:B------:R-:W1:Y:S02]  /*8650*/  @!P0 SYNCS.PHASECHK.TRANS64 P0, [R7+URZ], R4 ;  /* 0x00000004070085a7 */ /* 0x000e64000800007f */
[----:B-1----:R-:W-:Y:S05]  /*8660*/  @!P0 BRA `(.L_x_163) ;  /* 0xfffffffc00f08947 */ /* 0x002fea000383ffff */
[----:B------:R-:W-:Y:S05]  /*8670*/  BRA `(.L_x_204) ;  /* 0xfffffff000947947 */ /* 0x000fea000383ffff */
.L_x_164:
[----:B0-----:R0:W1:Y:S02]  /*8680*/  SYNCS.PHASECHK.TRANS64.TRYWAIT P0, [R6+URZ], R3 ;  /* 0x00000003060075a7 */ /* 0x001064000800017f */
[----:B-1----:R-:W-:Y:S05]  /*8690*/  @!P0 NANOSLEEP.SYNCS 0x989680 ;  /* 0x009896800000895d */ /* 0x002fea0003900000 */
[----:B------:R-:W1:Y:S02]  /*86a0*/  @!P0 SYNCS.PHASECHK.TRANS64 P0, [R6+URZ], R3 ;  /* 0x00000003060085a7 */ /* 0x000e64000800007f */
[----:B-1----:R-:W-:Y:S05]  /*86b0*/  @!P0 BRA `(.L_x_164) ;  /* 0xfffffffc00f08947 */ /* 0x002fea000383ffff */
[----:B------:R-:W-:Y:S05]  /*86c0*/  BRA `(.L_x_205) ;  /* 0xfffffff000a47947 */ /* 0x000fea000383ffff */
.L_x_165:
[----:B0-----:R0:W1:Y:S02]  /*86d0*/  SYNCS.PHASECHK.TRANS64.TRYWAIT P0, [R7+URZ], R4 ;  /* 0x00000004070075a7 */ /* 0x001064000800017f */
[----:B-1----:R-:W-:Y:S05]  /*86e0*/  @!P0 NANOSLEEP.SYNCS 0x989680 ;  /* 0x009896800000895d */ /* 0x002fea0003900000 */
[----:B------:R-:W1:Y:S02]  /*86f0*/  @!P0 SYNCS.PHASECHK.TRANS64 P0, [R7+URZ], R4 ;  /* 0x00000004070085a7 */ /* 0x000e64000800007f */
[----:B-1----:R-:W-:Y:S05]  /*8700*/  @!P0 BRA `(.L_x_165) ;  /* 0xfffffffc00f08947 */ /* 0x002fea000383ffff */
[----:B------:R-:W-:Y:S05]  /*8710*/  BRA `(.L_x_206) ;  /* 0xfffffff000b47947 */ /* 0x000fea000383ffff */
.L_x_166:
[----:B0-----:R0:W1:Y:S02]  /*8720*/  SYNCS.PHASECHK.TRANS64.TRYWAIT P0, [R6+URZ], R3 ;  /* 0x00000003060075a7 */ /* 0x001064000800017f */
[----:B-1----:R-:W-:Y:S05]  /*8730*/  @!P0 NANOSLEEP.SYNCS 0x989680 ;  /* 0x009896800000895d */ /* 0x002fea0003900000 */
[----:B------:R-:W1:Y:S02]  /*8740*/  @!P0 SYNCS.PHASECHK.TRANS64 P0, [R6+URZ], R3 ;  /* 0x00000003060085a7 */ /* 0x000e64000800007f */
[----:B-1----:R-:W-:Y:S05]  /*8750*/  @!P0 BRA `(.L_x_166) ;  /* 0xfffffffc00f08947 */ /* 0x002fea000383ffff */
[----:B------:R-:W-:Y:S05]  /*8760*/  BRA `(.L_x_207) ;  /* 0xfffffff000c47947 */ /* 0x000fea000383ffff */
.L_x_167:
[----:B-1----:R1:W2:Y:S02]  /*8770*/  SYNCS.PHASECHK.TRANS64.TRYWAIT P0, [R7+URZ], R4 ;  /* 0x00000004070075a7 */ /* 0x0022a4000800017f */
[----:B--2---:R-:W-:Y:S05]  /*8780*/  @!P0 NANOSLEEP.SYNCS 0x989680 ;  /* 0x009896800000895d */ /* 0x004fea0003900000 */
[----:B------:R-:W2:Y:S02]  /*8790*/  @!P0 SYNCS.PHASECHK.TRANS64 P0, [R7+URZ], R4 ;  /* 0x00000004070085a7 */ /* 0x000ea4000800007f */
[----:B--2---:R-:W-:Y:S05]  /*87a0*/  @!P0 BRA `(.L_x_167) ;  /* 0xfffffffc00f08947 */ /* 0x004fea000383ffff */
[----:B------:R-:W-:Y:S05]  /*87b0*/  BRA `(.L_x_208) ;  /* 0xfffffff000cc7947 */ /* 0x000fea000383ffff */
.L_x_209:
[----:B------:R-:W-:-:S00]  /*87c0*/  BRA `(.L_x_209) ;  /* 0xfffffffc00fc7947 */ /* 0x000fc0000383ffff */
[----:B------:R-:W-:-:S00]  /*87d0*/  NOP ;  /* 0x0000000000007918 */ /* 0x000fc00000000000 */
        /* <DEDUP_REMOVED lines=10> */
.L_x_210:


//--------------------- .nv.global.init           --------------------------
	.section	.nv.global.init,"aw",@progbits
.nv.global.init:
	.type		$str$22,@object
	.size		$str$22,($str$23 - $str$22)
$str$22:
        /*0000*/ 	.byte	0x6b, 0x5f, 0x74, 0x69, 0x6c, 0x65, 0x5f, 0x63, 0x6f, 0x75, 0x6e, 0x74, 0x20, 0x3e, 0x3d, 0x20
        /*0010*/ 	.byte	0x31, 0x00
	.type		$str$23,@object
	.size		$str$23,(__unnamed_1 - $str$23)
$str$23:
        /*0012*/ 	.byte	0x2f, 0x74, 0x6d, 0x70, 0x2f, 0x63, 0x75, 0x74, 0x6c, 0x61, 0x73, 0x73, 0x5f, 0x73, 0x77, 0x65
        /*0022*/ 	.byte	0x65, 0x70, 0x5f, 0x73, 0x72, 0x63, 0x2f, 0x69, 0x6e, 0x63, 0x6c, 0x75, 0x64, 0x65, 0x2f, 0x63
        /*0032*/ 	.byte	0x75, 0x74, 0x6c, 0x61, 0x73, 0x73, 0x2f, 0x67, 0x65, 0x6d, 0x6d, 0x2f, 0x63, 0x6f, 0x6c, 0x6c
        /*0042*/ 	.byte	0x65, 0x63, 0x74, 0x69, 0x76, 0x65, 0x2f, 0x73, 0x6d, 0x39, 0x30, 0x5f, 0x6d, 0x6d, 0x61, 0x5f
        /*0052*/ 	.byte	0x74, 0x6d, 0x61, 0x5f, 0x67, 0x6d, 0x6d, 0x61, 0x5f, 0x73, 0x73, 0x5f, 0x77, 0x61, 0x72, 0x70
        /*0062*/ 	.byte	0x73, 0x70, 0x65, 0x63, 0x69, 0x61, 0x6c, 0x69, 0x7a, 0x65, 0x64, 0x2e, 0x68, 0x70, 0x70, 0x00
	.type		__unnamed_1,@object
	.size		__unnamed_1,(.L_0 - __unnamed_1)
__unnamed_1:
        /*0072*/ 	.byte	0x76, 0x6f, 0x69, 0x64, 0x20, 0x63, 0x75, 0x74, 0x6c, 0x61, 0x73, 0x73, 0x3a, 0x3a, 0x67, 0x65
        /* <DEDUP_REMOVED lines=180> */
        /*0bc2*/ 	.byte	0x65, 0x3a, 0x3a, 0x69, 0x64, 0x65, 0x6e, 0x74, 0x69, 0x74, 0x79, 0x5d, 0x00
.L_0:


//--------------------- .nv.shared._ZN7cutlass13device_kernelINS_4gemm6kernel13GemmUniversalIN4cute5tupleIJiiiiEEENS1_10collective13CollectiveMmaINS1_34MainloopSm90TmaGmmaWarpSpecializedILi34ENS5_IJNS4_1CILi2EEENSA_ILi1EEESC_EEENS1_35KernelTmaWarpSpecializedCooperativeEEENS5_IJNSA_ILi128EEENSA_ILi80EEENSA_ILi16EEEEEENS_10bfloat16_tENS5_IJlSC_lEEESK_SL_NS4_8TiledMMAINS4_8MMA_AtomIJNS4_4SM904GMMA27MMA_64x16x16_F32BF16BF16_SSILNSP_5MajorE0ELSR_0ELNSP_7ScaleInE1ELSS_1EEEEEENS4_6LayoutISD_NS5_IJSC_NSA_ILi0EEESW_EEEEENS5_IJNS4_10UnderscoreESZ_SZ_EEEEENS4_13SM90_TMA_LOADENS4_14ComposedLayoutINS4_7SwizzleILi1ELi4ELi3EEENS4_18smem_ptr_flag_bitsILi16EEENSV_INS5_IJNSA_ILi8EEESI_EEENS5_IJSI_SC_EEEEEEEvNS4_8identityENS4_23SM90_TMA_LOAD_MULTICASTES1C_vS1D_EENS_8epilogue10collective6detail29Sm90TmaWarpSpecializedAdapterINS1H_15DefaultEpilogueISK_SL_SL_NS1G_6thread17LinearCombinationISK_Li1EffLNS1L_9ScaleType4KindE0ELNS_15FloatRoundStyleE2ESK_EENS1_15EpilogueDefaultEEEEEvvEEEEvNT_6ParamsE --------------------------
	.section	.nv.shared._ZN7cutlass13device_kernelINS_4gemm6kernel13GemmUniversalIN4cute5tupleIJiiiiEEENS1_10collective13CollectiveMmaINS1_34MainloopSm90TmaGmmaWarpSpecializedILi34ENS5_IJNS4_1CILi2EEENSA_ILi1EEESC_EEENS1_35KernelTmaWarpSpecializedCooperativeEEENS5_IJNSA_ILi128EEENSA_ILi80EEENSA_ILi16EEEEEENS_10bfloat16_tENS5_IJlSC_lEEESK_SL_NS4_8TiledMMAINS4_8MMA_AtomIJNS4_4SM904GMMA27MMA_64x16x16_F32BF16BF16_SSILNSP_5MajorE0ELSR_0ELNSP_7ScaleInE1ELSS_1EEEEEENS4_6LayoutISD_NS5_IJSC_NSA_ILi0EEESW_EEEEENS5_IJNS4_10UnderscoreESZ_SZ_EEEEENS4_13SM90_TMA_LOADENS4_14ComposedLayoutINS4_7SwizzleILi1ELi4ELi3EEENS4_18smem_ptr_flag_bitsILi16EEENSV_INS5_IJNSA_ILi8EEESI_EEENS5_IJSI_SC_EEEEEEEvNS4_8identityENS4_23SM90_TMA_LOAD_MULTICASTES1C_vS1D_EENS_8epilogue10collective6detail29Sm90TmaWarpSpecializedAdapterINS1H_15DefaultEpilogueISK_SL_SL_NS1G_6thread17LinearCombinationISK_Li1EffLNS1L_9ScaleType4KindE0ELNS_15FloatRoundStyleE2ESK_EENS1_15EpilogueDefaultEEEEEvvEEEEvNT_6ParamsE,"aw",@nobits
	.sectionflags	@""
	.align	16
	.zero		1024


//--------------------- .nv.shared.reserved.0     --------------------------
	.section	.nv.shared.reserved.0,"aw",@nobits
	.weak		__nv_reservedSMEM_offset_0_alias
	.size		__nv_reservedSMEM_offset_0_alias, 0, 0
	.other		__nv_reservedSMEM_offset_0_alias,@"STO_CUDA_RESERVED_SHARED STV_DEFAULT"
__nv_reservedSMEM_offset_0_alias:
	.zero		0


//--------------------- .nv.global                --------------------------
	.section	.nv.global,"aw",@nobits
.nv.global:
	.type		_ZN40_INTERNAL_f66c5c3d_4_k_cu_43938f24_114734cute1_E,@object
	.size		_ZN40_INTERNAL_f66c5c3d_4_k_cu_43938f24_114734cute1_E,(_ZN40_INTERNAL_f66c5c3d_4_k_cu_43938f24_114734cuda3std3__45__cpo6cbeginE - _ZN40_INTERNAL_f66c5c3d_4_k_cu_43938f24_114734cute1_E)
_ZN40_INTERNAL_f66c5c3d_4_k_cu_43938f24_114734cute1_E:
	.zero		1
	.type		_ZN40_INTERNAL_f66c5c3d_4_k_cu_43938f24_114734cuda3std3__45__cpo6cbeginE,@object
	.size		_ZN40_INTERNAL_f66c5c3d_4_k_cu_43938f24_114734cuda3std3__45__cpo6cbeginE,(_ZN40_INTERNAL_f66c5c3d_4_k_cu_43938f24_114734cuda3std3__48in_placeE - _ZN40_INTERNAL_f66c5c3d_4_k_cu_43938f24_114734cuda3std3__45__cpo6cbeginE)
_ZN40_INTERNAL_f66c5c3d_4_k_cu_43938f24_114734cuda3std3__45__cpo6cbeginE:
	.zero		1
	.type		_ZN40_INTERNAL_f66c5c3d_4_k_cu_43938f24_114734cuda3std3__48in_placeE,@object
	.size		_ZN40_INTERNAL_f66c5c3d_4_k_cu_43938f24_114734cuda3std3__48in_placeE,(_ZN40_INTERNAL_f66c5c3d_4_k_cu_43938f24_114734cuda3std6ranges3__45__cpo9iter_moveE - _ZN40_INTERNAL_f66c5c3d_4_k_cu_43938f24_114734cuda3std3__48in_placeE)
_ZN40_INTERNAL_f66c5c3d_4_k_cu_43938f24_114734cuda3std3__48in_placeE:
	.zero		1
	.type		_ZN40_INTERNAL_f66c5c3d_4_k_cu_43938f24_114734cuda3std6ranges3__45__cpo9iter_moveE,@object
	.size		_ZN40_INTERNAL_f66c5c3d_4_k_cu_43938f24_114734cuda3std6ranges3__45__cpo9iter_moveE,(_ZN40_INTERNAL_f66c5c3d_4_k_cu_43938f24_114734cuda3std3__45__cpo5beginE - _ZN40_INTERNAL_f66c5c3d_4_k_cu_43938f24_114734cuda3std6ranges3__45__cpo9iter_moveE)
_ZN40_INTERNAL_f66c5c3d_4_k_cu_43938f24_114734cuda3std6ranges3__45__cpo9iter_moveE:
	.zero		1
	.type		_ZN40_INTERNAL_f66c5c3d_4_k_cu_43938f24_114734cuda3std3__45__cpo5beginE,@object
	.size		_ZN40_INTERNAL_f66c5c3d_4_k_cu_43938f24_114734cuda3std3__45__cpo5beginE,(_ZN40_INTERNAL_f66c5c3d_4_k_cu_43938f24_114734cuda3std3__442_GLOBAL__N__f66c5c3d_4_k_cu_43938f24_114736ignoreE - _ZN40_INTERNAL_f66c5c3d_4_k_cu_43938f24_114734cuda3std3__45__cpo5beginE)
_ZN40_INTERNAL_f66c5c3d_4_k_cu_43938f24_114734cuda3std3__45__cpo5beginE:
	.zero		1
	.type		_ZN40_INTERNAL_f66c5c3d_4_k_cu_43938f24_114734cuda3std3__442_GLOBAL__N__f66c5c3d_4_k_cu_43938f24_114736ignoreE,@object
	.size		_ZN40_INTERNAL_f66c5c3d_4_k_cu_43938f24_114734cuda3std3__442_GLOBAL__N__f66c5c3d_4_k_cu_43938f24_114736ignoreE,(_ZN40_INTERNAL_f66c5c3d_4_k_cu_43938f24_114734cute7productE - _ZN40_INTERNAL_f66c5c3d_4_k_cu_43938f24_114734cuda3std3__442_GLOBAL__N__f66c5c3d_4_k_cu_43938f24_114736ignoreE)
_ZN40_INTERNAL_f66c5c3d_4_k_cu_43938f24_114734cuda3std3__442_GLOBAL__N__f66c5c3d_4_k_cu_43938f24_114736ignoreE:
	.zero		1
	.type		_ZN40_INTERNAL_f66c5c3d_4_k_cu_43938f24_114734cute7productE,@object
	.size		_ZN40_INTERNAL_f66c5c3d_4_k_cu_43938f24_114734cute7productE,(_ZN40_INTERNAL_f66c5c3d_4_k_cu_43938f24_114734cuda3std3__45__cpo3endE - _ZN40_INTERNAL_f66c5c3d_4_k_cu_43938f24_114734cute7productE)
_ZN40_INTERNAL_f66c5c3d_4_k_cu_43938f24_114734cute7productE:
	.zero		1
	.type		_ZN40_INTERNAL_f66c5c3d_4_k_cu_43938f24_114734cuda3std3__45__cpo3endE,@object
	.size		_ZN40_INTERNAL_f66c5c3d_4_k_cu_43938f24_114734cuda3std3__45__cpo3endE,(_ZN40_INTERNAL_f66c5c3d_4_k_cu_43938f24_114734cuda3std3__419piecewise_constructE - _ZN40_INTERNAL_f66c5c3d_4_k_cu_43938f24_114734cuda3std3__45__cpo3endE)
_ZN40_INTERNAL_f66c5c3d_4_k_cu_43938f24_114734cuda3std3__45__cpo3endE:
	.zero		1
	.type		_ZN40_INTERNAL_f66c5c3d_4_k_cu_43938f24_114734cuda3std3__419piecewise_constructE,@object
	.size		_ZN40_INTERNAL_f66c5c3d_4_k_cu_43938f24_114734cuda3std3__419piecewise_constructE,(_ZN40_INTERNAL_f66c5c3d_4_k_cu_43938f24_114734cuda3std3__45__cpo4cendE - _ZN40_INTERNAL_f66c5c3d_4_k_cu_43938f24_114734cuda3std3__419piecewise_constructE)
_ZN40_INTERNAL_f66c5c3d_4_k_cu_43938f24_114734cuda3std3__419piecewise_constructE:
	.zero		1
	.type		_ZN40_INTERNAL_f66c5c3d_4_k_cu_43938f24_114734cuda3std3__45__cpo4cendE,@object
	.size		_ZN40_INTERNAL_f66c5c3d_4_k_cu_43938f24_114734cuda3std3__45__cpo4cendE,(_ZN40_INTERNAL_f66c5c3d_4_k_cu_43938f24_114734cuda3std6ranges3__45__cpo4swapE - _ZN40_INTERNAL_f66c5c3d_4_k_cu_43938f24_114734cuda3std3__45__cpo4cendE)
_ZN40_INTERNAL_f66c5c3d_4_k_cu_43938f24_114734cuda3std3__45__cpo4cendE:
	.zero		1
	.type		_ZN40_INTERNAL_f66c5c3d_4_k_cu_43938f24_114734cuda3std6ranges3__45__cpo4swapE,@object
	.size		_ZN40_INTERNAL_f66c5c3d_4_k_cu_43938f24_114734cuda3std6ranges3__45__cpo4swapE,(.L_8 - _ZN40_INTERNAL_f66c5c3d_4_k_cu_43938f24_114734cuda3std6ranges3__45__cpo4swapE)
_ZN40_INTERNAL_f66c5c3d_4_k_cu_43938f24_114734cuda3std6ranges3__45__cpo4swapE:
	.zero		1
.L_8:


//--------------------- .nv.constant0._ZN7cutlass13device_kernelINS_4gemm6kernel13GemmUniversalIN4cute5tupleIJiiiiEEENS1_10collective13CollectiveMmaINS1_34MainloopSm90TmaGmmaWarpSpecializedILi34ENS5_IJNS4_1CILi2EEENSA_ILi1EEESC_EEENS1_35KernelTmaWarpSpecializedCooperativeEEENS5_IJNSA_ILi128EEENSA_ILi80EEENSA_ILi16EEEEEENS_10bfloat16_tENS5_IJlSC_lEEESK_SL_NS4_8TiledMMAINS4_8MMA_AtomIJNS4_4SM904GMMA27MMA_64x16x16_F32BF16BF16_SSILNSP_5MajorE0ELSR_0ELNSP_7ScaleInE1ELSS_1EEEEEENS4_6LayoutISD_NS5_IJSC_NSA_ILi0EEESW_EEEEENS5_IJNS4_10UnderscoreESZ_SZ_EEEEENS4_13SM90_TMA_LOADENS4_14ComposedLayoutINS4_7SwizzleILi1ELi4ELi3EEENS4_18smem_ptr_flag_bitsILi16EEENSV_INS5_IJNSA_ILi8EEESI_EEENS5_IJSI_SC_EEEEEEEvNS4_8identityENS4_23SM90_TMA_LOAD_MULTICASTES1C_vS1D_EENS_8epilogue10collective6detail29Sm90TmaWarpSpecializedAdapterINS1H_15DefaultEpilogueISK_SL_SL_NS1G_6thread17LinearCombinationISK_Li1EffLNS1L_9ScaleType4KindE0ELNS_15FloatRoundStyleE2ESK_EENS1_15EpilogueDefaultEEEEEvvEEEEvNT_6ParamsE --------------------------
	.section	.nv.constant0._ZN7cutlass13device_kernelINS_4gemm6kernel13GemmUniversalIN4cute5tupleIJiiiiEEENS1_10collective13CollectiveMmaINS1_34MainloopSm90TmaGmmaWarpSpecializedILi34ENS5_IJNS4_1CILi2EEENSA_ILi1EEESC_EEENS1_35KernelTmaWarpSpecializedCooperativeEEENS5_IJNSA_ILi128EEENSA_ILi80EEENSA_ILi16EEEEEENS_10bfloat16_tENS5_IJlSC_lEEESK_SL_NS4_8TiledMMAINS4_8MMA_AtomIJNS4_4SM904GMMA27MMA_64x16x16_F32BF16BF16_SSILNSP_5MajorE0ELSR_0ELNSP_7ScaleInE1ELSS_1EEEEEENS4_6LayoutISD_NS5_IJSC_NSA_ILi0EEESW_EEEEENS5_IJNS4_10UnderscoreESZ_SZ_EEEEENS4_13SM90_TMA_LOADENS4_14ComposedLayoutINS4_7SwizzleILi1ELi4ELi3EEENS4_18smem_ptr_flag_bitsILi16EEENSV_INS5_IJNSA_ILi8EEESI_EEENS5_IJSI_SC_EEEEEEEvNS4_8identityENS4_23SM90_TMA_LOAD_MULTICASTES1C_vS1D_EENS_8epilogue10collective6detail29Sm90TmaWarpSpecializedAdapterINS1H_15DefaultEpilogueISK_SL_SL_NS1G_6thread17LinearCombinationISK_Li1EffLNS1L_9ScaleType4KindE0ELNS_15FloatRoundStyleE2ESK_EENS1_15EpilogueDefaultEEEEEvvEEEEvNT_6ParamsE,"a",@progbits
	.sectionflags	@""
	.align	4
.nv.constant0._ZN7cutlass13device_kernelINS_4gemm6kernel13GemmUniversalIN4cute5tupleIJiiiiEEENS1_10collective13CollectiveMmaINS1_34MainloopSm90TmaGmmaWarpSpecializedILi34ENS5_IJNS4_1CILi2EEENSA_ILi1EEESC_EEENS1_35KernelTmaWarpSpecializedCooperativeEEENS5_IJNSA_ILi128EEENSA_ILi80EEENSA_ILi16EEEEEENS_10bfloat16_tENS5_IJlSC_lEEESK_SL_NS4_8TiledMMAINS4_8MMA_AtomIJNS4_4SM904GMMA27MMA_64x16x16_F32BF16BF16_SSILNSP_5MajorE0ELSR_0ELNSP_7ScaleInE1ELSS_1EEEEEENS4_6LayoutISD_NS5_IJSC_NSA_ILi0EEESW_EEEEENS5_IJNS4_10UnderscoreESZ_SZ_EEEEENS4_13SM90_TMA_LOADENS4_14ComposedLayoutINS4_7SwizzleILi1ELi4ELi3EEENS4_18smem_ptr_flag_bitsILi16EEENSV_INS5_IJNSA_ILi8EEESI_EEENS5_IJSI_SC_EEEEEEEvNS4_8identityENS4_23SM90_TMA_LOAD_MULTICASTES1C_vS1D_EENS_8epilogue10collective6detail29Sm90TmaWarpSpecializedAdapterINS1H_15DefaultEpilogueISK_SL_SL_NS1G_6thread17LinearCombinationISK_Li1EffLNS1L_9ScaleType4KindE0ELNS_15FloatRoundStyleE2ESK_EENS1_15EpilogueDefaultEEEEEvvEEEEvNT_6ParamsE:
	.zero		1664


//--------------------- SYMBOLS --------------------------

	.type		.nv.reservedSmem.offset0,@object
	.size		.nv.reservedSmem.offset0,0x4
	.type		__assertfail,@function
